//
// Generated by NVIDIA NVVM Compiler
//
// Compiler Build ID: CL-36424714
// Cuda compilation tools, release 13.0, V13.0.88
// Based on NVVM 20.0.0
//

.version 9.0
.target sm_100
.address_size 64

	// .globl	_Z14topK_reductionILi256ELi10EEvPfS0_PiiiS1_
.extern .func __assertfail
(
	.param .b64 __assertfail_param_0,
	.param .b64 __assertfail_param_1,
	.param .b32 __assertfail_param_2,
	.param .b64 __assertfail_param_3,
	.param .b64 __assertfail_param_4
)
;
.global .align 1 .b8 __unnamed_1[112] = {118, 111, 105, 100, 32, 116, 111, 112, 75, 95, 114, 101, 100, 117, 99, 116, 105, 111, 110, 40, 102, 108, 111, 97, 116, 32, 42, 44, 32, 102, 108, 111, 97, 116, 32, 42, 44, 32, 105, 110, 116, 32, 42, 44, 32, 105, 110, 116, 44, 32, 105, 110, 116, 44, 32, 105, 110, 116, 32, 42, 41, 32, 91, 119, 105, 116, 104, 32, 105, 110, 116, 32, 84, 72, 82, 69, 65, 68, 83, 95, 80, 69, 82, 95, 66, 76, 79, 67, 75, 32, 61, 32, 50, 53, 54, 59, 32, 105, 110, 116, 32, 84, 111, 112, 75, 32, 61, 32, 49, 48, 93};
.global .align 1 .b8 __unnamed_2[112] = {118, 111, 105, 100, 32, 116, 111, 112, 75, 95, 114, 101, 100, 117, 99, 116, 105, 111, 110, 40, 102, 108, 111, 97, 116, 32, 42, 44, 32, 102, 108, 111, 97, 116, 32, 42, 44, 32, 105, 110, 116, 32, 42, 44, 32, 105, 110, 116, 44, 32, 105, 110, 116, 44, 32, 105, 110, 116, 32, 42, 41, 32, 91, 119, 105, 116, 104, 32, 105, 110, 116, 32, 84, 72, 82, 69, 65, 68, 83, 95, 80, 69, 82, 95, 66, 76, 79, 67, 75, 32, 61, 32, 53, 49, 50, 59, 32, 105, 110, 116, 32, 84, 111, 112, 75, 32, 61, 32, 49, 48, 93};
.global .align 1 .b8 $str[32] = {98, 108, 111, 99, 107, 68, 105, 109, 46, 120, 32, 61, 61, 32, 84, 72, 82, 69, 65, 68, 83, 95, 80, 69, 82, 95, 66, 76, 79, 67, 75};
.global .align 1 .b8 $str$1[27] = {47, 116, 109, 112, 47, 115, 97, 115, 115, 95, 99, 117, 95, 105, 117, 104, 97, 51, 108, 121, 54, 47, 107, 46, 99, 117};
.global .align 1 .b8 $str$2[10] = {84, 111, 112, 75, 32, 61, 61, 32, 107};
.extern .shared .align 16 .b8 shared[];

.visible .entry _Z14topK_reductionILi256ELi10EEvPfS0_PiiiS1_(
	.param .u64 .ptr .align 1 _Z14topK_reductionILi256ELi10EEvPfS0_PiiiS1__param_0,
	.param .u64 .ptr .align 1 _Z14topK_reductionILi256ELi10EEvPfS0_PiiiS1__param_1,
	.param .u64 .ptr .align 1 _Z14topK_reductionILi256ELi10EEvPfS0_PiiiS1__param_2,
	.param .u32 _Z14topK_reductionILi256ELi10EEvPfS0_PiiiS1__param_3,
	.param .u32 _Z14topK_reductionILi256ELi10EEvPfS0_PiiiS1__param_4,
	.param .u64 .ptr .align 1 _Z14topK_reductionILi256ELi10EEvPfS0_PiiiS1__param_5
)
{
	.local .align 8 .b8 	__local_depot0[80];
	.reg .b64 	%SP;
	.reg .b64 	%SPL;
	.reg .pred 	%p<67>;
	.reg .b32 	%r<411>;
	.reg .b32 	%f<104>;
	.reg .b64 	%rd<206>;

	mov.u64 	%SPL, __local_depot0;
	ld.param.u64 	%rd18, [_Z14topK_reductionILi256ELi10EEvPfS0_PiiiS1__param_1];
	ld.param.u64 	%rd19, [_Z14topK_reductionILi256ELi10EEvPfS0_PiiiS1__param_2];
	ld.param.u32 	%r107, [_Z14topK_reductionILi256ELi10EEvPfS0_PiiiS1__param_3];
	ld.param.u32 	%r108, [_Z14topK_reductionILi256ELi10EEvPfS0_PiiiS1__param_4];
	ld.param.u64 	%rd17, [_Z14topK_reductionILi256ELi10EEvPfS0_PiiiS1__param_5];
	cvta.to.global.u64 	%rd1, %rd19;
	cvta.to.global.u64 	%rd2, %rd17;
	cvta.to.global.u64 	%rd3, %rd18;
	add.u64 	%rd4, %SPL, 0;
	add.u64 	%rd5, %SPL, 40;
	mov.u32 	%r391, %ntid.x;
	setp.eq.s32 	%p1, %r391, 256;
	@%p1 bra 	$L__BB0_2;
	mov.u64 	%rd22, $str;
	cvta.global.u64 	%rd23, %rd22;
	mov.u64 	%rd24, $str$1;
	cvta.global.u64 	%rd25, %rd24;
	mov.u64 	%rd26, __unnamed_1;
	cvta.global.u64 	%rd27, %rd26;
	{ // callseq 0, 0
	.param .b64 param0;
	st.param.b64 	[param0], %rd23;
	.param .b64 param1;
	st.param.b64 	[param1], %rd25;
	.param .b32 param2;
	st.param.b32 	[param2], 39;
	.param .b64 param3;
	st.param.b64 	[param3], %rd27;
	.param .b64 param4;
	st.param.b64 	[param4], 1;
	call.uni 
	__assertfail, 
	(
	param0, 
	param1, 
	param2, 
	param3, 
	param4
	);
	} // callseq 0
$L__BB0_2:
	setp.eq.s32 	%p2, %r108, 10;
	@%p2 bra 	$L__BB0_4;
	mov.u64 	%rd28, $str$2;
	cvta.global.u64 	%rd29, %rd28;
	mov.u64 	%rd30, $str$1;
	cvta.global.u64 	%rd31, %rd30;
	mov.u64 	%rd32, __unnamed_1;
	cvta.global.u64 	%rd33, %rd32;
	{ // callseq 1, 0
	.param .b64 param0;
	st.param.b64 	[param0], %rd29;
	.param .b64 param1;
	st.param.b64 	[param1], %rd31;
	.param .b32 param2;
	st.param.b32 	[param2], 40;
	.param .b64 param3;
	st.param.b64 	[param3], %rd33;
	.param .b64 param4;
	st.param.b64 	[param4], 1;
	call.uni 
	__assertfail, 
	(
	param0, 
	param1, 
	param2, 
	param3, 
	param4
	);
	} // callseq 1
$L__BB0_4:
	mov.u32 	%r2, %tid.x;
	mov.u32 	%r3, %ctaid.x;
	mad.lo.s32 	%r379, %r3, %r391, %r2;
	setp.lt.s32 	%p3, %r108, 1;
	@%p3 bra 	$L__BB0_17;
	add.s32 	%r110, %r108, -1;
	and.b32  	%r5, %r108, 15;
	setp.lt.u32 	%p4, %r110, 15;
	mov.b32 	%r373, 0;
	@%p4 bra 	$L__BB0_8;
	and.b32  	%r373, %r108, 2147483632;
	mov.b32 	%r378, 0;
$L__BB0_7:
	.pragma "nounroll";
	mul.wide.u32 	%rd34, %r378, 4;
	add.s64 	%rd35, %rd4, %rd34;
	add.s64 	%rd36, %rd5, %rd34;
	mov.f32 	%f4, 0fFF7FFFFF;
	st.local.v2.f32 	[%rd35], {%f4, %f4};
	mov.b32 	%r112, -1;
	st.local.v2.u32 	[%rd36], {%r112, %r112};
	st.local.v2.f32 	[%rd35+8], {%f4, %f4};
	st.local.v2.u32 	[%rd36+8], {%r112, %r112};
	st.local.v2.f32 	[%rd35+16], {%f4, %f4};
	st.local.v2.u32 	[%rd36+16], {%r112, %r112};
	st.local.v2.f32 	[%rd35+24], {%f4, %f4};
	st.local.v2.u32 	[%rd36+24], {%r112, %r112};
	st.local.v2.f32 	[%rd35+32], {%f4, %f4};
	st.local.v2.u32 	[%rd36+32], {%r112, %r112};
	st.local.v2.f32 	[%rd35+40], {%f4, %f4};
	st.local.v2.u32 	[%rd36+40], {%r112, %r112};
	st.local.v2.f32 	[%rd35+48], {%f4, %f4};
	st.local.v2.u32 	[%rd36+48], {%r112, %r112};
	st.local.v2.f32 	[%rd35+56], {%f4, %f4};
	st.local.v2.u32 	[%rd36+56], {%r112, %r112};
	add.s32 	%r378, %r378, 16;
	setp.eq.s32 	%p5, %r378, %r373;
	@%p5 bra 	$L__BB0_8;
	bra.uni 	$L__BB0_7;
$L__BB0_8:
	setp.eq.s32 	%p6, %r5, 0;
	@%p6 bra 	$L__BB0_17;
	and.b32  	%r8, %r108, 7;
	setp.lt.u32 	%p7, %r5, 8;
	@%p7 bra 	$L__BB0_11;
	mul.wide.u32 	%rd37, %r373, 4;
	add.s64 	%rd38, %rd4, %rd37;
	mov.b32 	%r113, -8388609;
	st.local.u32 	[%rd38], %r113;
	add.s64 	%rd39, %rd5, %rd37;
	mov.b32 	%r114, -1;
	st.local.u32 	[%rd39], %r114;
	st.local.u32 	[%rd38+4], %r113;
	st.local.u32 	[%rd39+4], %r114;
	st.local.u32 	[%rd38+8], %r113;
	st.local.u32 	[%rd39+8], %r114;
	st.local.u32 	[%rd38+12], %r113;
	st.local.u32 	[%rd39+12], %r114;
	st.local.u32 	[%rd38+16], %r113;
	st.local.u32 	[%rd39+16], %r114;
	st.local.u32 	[%rd38+20], %r113;
	st.local.u32 	[%rd39+20], %r114;
	st.local.u32 	[%rd38+24], %r113;
	st.local.u32 	[%rd39+24], %r114;
	st.local.u32 	[%rd38+28], %r113;
	st.local.u32 	[%rd39+28], %r114;
	add.s32 	%r373, %r373, 8;
$L__BB0_11:
	setp.eq.s32 	%p8, %r8, 0;
	@%p8 bra 	$L__BB0_17;
	and.b32  	%r11, %r108, 3;
	setp.lt.u32 	%p9, %r8, 4;
	@%p9 bra 	$L__BB0_14;
	mul.wide.u32 	%rd40, %r373, 4;
	add.s64 	%rd41, %rd4, %rd40;
	mov.b32 	%r115, -8388609;
	st.local.u32 	[%rd41], %r115;
	add.s64 	%rd42, %rd5, %rd40;
	mov.b32 	%r116, -1;
	st.local.u32 	[%rd42], %r116;
	st.local.u32 	[%rd41+4], %r115;
	st.local.u32 	[%rd42+4], %r116;
	st.local.u32 	[%rd41+8], %r115;
	st.local.u32 	[%rd42+8], %r116;
	st.local.u32 	[%rd41+12], %r115;
	st.local.u32 	[%rd42+12], %r116;
	add.s32 	%r373, %r373, 4;
$L__BB0_14:
	setp.eq.s32 	%p10, %r11, 0;
	@%p10 bra 	$L__BB0_17;
	mov.b32 	%r377, 0;
$L__BB0_16:
	.pragma "nounroll";
	mul.wide.u32 	%rd43, %r373, 4;
	add.s64 	%rd44, %rd4, %rd43;
	mov.b32 	%r118, -8388609;
	st.local.u32 	[%rd44], %r118;
	add.s64 	%rd45, %rd5, %rd43;
	mov.b32 	%r119, -1;
	st.local.u32 	[%rd45], %r119;
	add.s32 	%r373, %r373, 1;
	add.s32 	%r377, %r377, 1;
	setp.ne.s32 	%p11, %r377, %r11;
	@%p11 bra 	$L__BB0_16;
$L__BB0_17:
	setp.ge.s32 	%p12, %r379, %r107;
	@%p12 bra 	$L__BB0_32;
	add.s32 	%r18, %r108, -1;
	mul.wide.s32 	%rd46, %r108, 4;
	add.s64 	%rd6, %rd4, %rd46;
	min.s32 	%r19, %r108, 1;
	add.s32 	%r20, %r108, -2;
	add.s64 	%rd7, %rd5, %rd46;
$L__BB0_19:
	ld.param.u64 	%rd203, [_Z14topK_reductionILi256ELi10EEvPfS0_PiiiS1__param_0];
	cvta.to.global.u64 	%rd47, %rd203;
	mul.wide.s32 	%rd48, %r379, 4;
	add.s64 	%rd49, %rd47, %rd48;
	ld.global.f32 	%f1, [%rd49];
	ld.local.f32 	%f5, [%rd6+-4];
	setp.leu.f32 	%p13, %f1, %f5;
	@%p13 bra 	$L__BB0_31;
	mov.u32 	%r382, %r108;
$L__BB0_21:
	mov.u32 	%r28, %r382;
	add.s32 	%r382, %r19, -1;
	setp.lt.s32 	%p14, %r28, 2;
	mov.u32 	%r381, %r19;
	@%p14 bra 	$L__BB0_23;
	add.s32 	%r382, %r28, -1;
	add.s32 	%r120, %r28, -2;
	mul.wide.u32 	%rd50, %r120, 4;
	add.s64 	%rd51, %rd4, %rd50;
	ld.local.f32 	%f6, [%rd51];
	setp.gt.f32 	%p15, %f1, %f6;
	mov.u32 	%r381, %r28;
	@%p15 bra 	$L__BB0_21;
$L__BB0_23:
	setp.le.s32 	%p16, %r108, %r381;
	@%p16 bra 	$L__BB0_30;
	sub.s32 	%r121, %r108, %r381;
	and.b32  	%r33, %r121, 3;
	setp.eq.s32 	%p17, %r33, 0;
	mov.u32 	%r383, %r108;
	@%p17 bra 	$L__BB0_28;
	ld.local.f32 	%f7, [%rd6+-8];
	st.local.f32 	[%rd6+-4], %f7;
	ld.local.u32 	%r122, [%rd7+-8];
	st.local.u32 	[%rd7+-4], %r122;
	setp.eq.s32 	%p18, %r33, 1;
	mov.u32 	%r383, %r18;
	@%p18 bra 	$L__BB0_28;
	ld.local.f32 	%f8, [%rd6+-12];
	st.local.f32 	[%rd6+-8], %f8;
	ld.local.u32 	%r123, [%rd7+-12];
	st.local.u32 	[%rd7+-8], %r123;
	setp.eq.s32 	%p19, %r33, 2;
	mov.u32 	%r383, %r20;
	@%p19 bra 	$L__BB0_28;
	add.s32 	%r383, %r108, -3;
	ld.local.f32 	%f9, [%rd6+-16];
	st.local.f32 	[%rd6+-12], %f9;
	ld.local.u32 	%r124, [%rd7+-16];
	st.local.u32 	[%rd7+-12], %r124;
$L__BB0_28:
	sub.s32 	%r125, %r381, %r108;
	setp.gt.u32 	%p20, %r125, -4;
	@%p20 bra 	$L__BB0_30;
$L__BB0_29:
	mul.wide.s32 	%rd52, %r383, 4;
	add.s64 	%rd53, %rd4, %rd52;
	ld.local.f32 	%f10, [%rd53+-8];
	st.local.f32 	[%rd53+-4], %f10;
	add.s64 	%rd54, %rd5, %rd52;
	ld.local.u32 	%r126, [%rd54+-8];
	st.local.u32 	[%rd54+-4], %r126;
	ld.local.f32 	%f11, [%rd53+-12];
	st.local.f32 	[%rd53+-8], %f11;
	ld.local.u32 	%r127, [%rd54+-12];
	st.local.u32 	[%rd54+-8], %r127;
	add.s32 	%r383, %r383, -4;
	ld.local.f32 	%f12, [%rd53+-16];
	st.local.f32 	[%rd53+-12], %f12;
	ld.local.u32 	%r128, [%rd54+-16];
	st.local.u32 	[%rd54+-12], %r128;
	ld.local.f32 	%f13, [%rd53+-20];
	st.local.f32 	[%rd53+-16], %f13;
	ld.local.u32 	%r129, [%rd54+-20];
	st.local.u32 	[%rd54+-16], %r129;
	setp.gt.s32 	%p21, %r383, %r381;
	@%p21 bra 	$L__BB0_29;
$L__BB0_30:
	mul.wide.s32 	%rd55, %r382, 4;
	add.s64 	%rd56, %rd4, %rd55;
	st.local.f32 	[%rd56], %f1;
	add.s64 	%rd57, %rd5, %rd55;
	st.local.u32 	[%rd57], %r379;
$L__BB0_31:
	mov.u32 	%r130, %nctaid.x;
	mad.lo.s32 	%r379, %r391, %r130, %r379;
	setp.lt.s32 	%p22, %r379, %r107;
	@%p22 bra 	$L__BB0_19;
$L__BB0_32:
	mul.lo.s32 	%r131, %r108, %r391;
	shl.b32 	%r132, %r131, 2;
	mov.u32 	%r133, shared;
	add.s32 	%r23, %r133, %r132;
	setp.lt.s32 	%p23, %r108, 1;
	@%p23 bra 	$L__BB0_45;
	mul.lo.s32 	%r24, %r108, %r2;
	add.s32 	%r135, %r108, -1;
	and.b32  	%r25, %r108, 15;
	setp.lt.u32 	%p24, %r135, 15;
	mov.b32 	%r386, 0;
	@%p24 bra 	$L__BB0_36;
	and.b32  	%r386, %r108, 2147483632;
	mov.b32 	%r385, 0;
$L__BB0_35:
	.pragma "nounroll";
	mul.wide.u32 	%rd58, %r385, 4;
	add.s64 	%rd59, %rd4, %rd58;
	ld.local.v2.f32 	{%f14, %f15}, [%rd59];
	add.s32 	%r137, %r385, %r24;
	shl.b32 	%r138, %r137, 2;
	add.s32 	%r140, %r133, %r138;
	st.shared.f32 	[%r140], %f14;
	add.s64 	%rd60, %rd5, %rd58;
	ld.local.v2.u32 	{%r141, %r142}, [%rd60];
	add.s32 	%r143, %r23, %r138;
	st.shared.u32 	[%r143], %r141;
	st.shared.f32 	[%r140+4], %f15;
	st.shared.u32 	[%r143+4], %r142;
	ld.local.v2.f32 	{%f16, %f17}, [%rd59+8];
	st.shared.f32 	[%r140+8], %f16;
	ld.local.v2.u32 	{%r144, %r145}, [%rd60+8];
	st.shared.u32 	[%r143+8], %r144;
	st.shared.f32 	[%r140+12], %f17;
	st.shared.u32 	[%r143+12], %r145;
	ld.local.v2.f32 	{%f18, %f19}, [%rd59+16];
	st.shared.f32 	[%r140+16], %f18;
	ld.local.v2.u32 	{%r146, %r147}, [%rd60+16];
	st.shared.u32 	[%r143+16], %r146;
	st.shared.f32 	[%r140+20], %f19;
	st.shared.u32 	[%r143+20], %r147;
	ld.local.v2.f32 	{%f20, %f21}, [%rd59+24];
	st.shared.f32 	[%r140+24], %f20;
	ld.local.v2.u32 	{%r148, %r149}, [%rd60+24];
	st.shared.u32 	[%r143+24], %r148;
	st.shared.f32 	[%r140+28], %f21;
	st.shared.u32 	[%r143+28], %r149;
	ld.local.v2.f32 	{%f22, %f23}, [%rd59+32];
	st.shared.f32 	[%r140+32], %f22;
	ld.local.v2.u32 	{%r150, %r151}, [%rd60+32];
	st.shared.u32 	[%r143+32], %r150;
	st.shared.f32 	[%r140+36], %f23;
	st.shared.u32 	[%r143+36], %r151;
	ld.local.v2.f32 	{%f24, %f25}, [%rd59+40];
	st.shared.f32 	[%r140+40], %f24;
	ld.local.v2.u32 	{%r152, %r153}, [%rd60+40];
	st.shared.u32 	[%r143+40], %r152;
	st.shared.f32 	[%r140+44], %f25;
	st.shared.u32 	[%r143+44], %r153;
	ld.local.v2.f32 	{%f26, %f27}, [%rd59+48];
	st.shared.f32 	[%r140+48], %f26;
	ld.local.v2.u32 	{%r154, %r155}, [%rd60+48];
	st.shared.u32 	[%r143+48], %r154;
	st.shared.f32 	[%r140+52], %f27;
	st.shared.u32 	[%r143+52], %r155;
	ld.local.v2.f32 	{%f28, %f29}, [%rd59+56];
	st.shared.f32 	[%r140+56], %f28;
	ld.local.v2.u32 	{%r156, %r157}, [%rd60+56];
	st.shared.u32 	[%r143+56], %r156;
	st.shared.f32 	[%r140+60], %f29;
	st.shared.u32 	[%r143+60], %r157;
	add.s32 	%r385, %r385, 16;
	setp.ne.s32 	%p25, %r385, %r386;
	@%p25 bra 	$L__BB0_35;
$L__BB0_36:
	setp.eq.s32 	%p26, %r25, 0;
	@%p26 bra 	$L__BB0_45;
	and.b32  	%r42, %r108, 7;
	setp.lt.u32 	%p27, %r25, 8;
	@%p27 bra 	$L__BB0_39;
	mul.wide.u32 	%rd61, %r386, 4;
	add.s64 	%rd62, %rd4, %rd61;
	ld.local.f32 	%f30, [%rd62];
	add.s32 	%r158, %r386, %r24;
	shl.b32 	%r159, %r158, 2;
	add.s32 	%r161, %r133, %r159;
	st.shared.f32 	[%r161], %f30;
	add.s64 	%rd63, %rd5, %rd61;
	ld.local.u32 	%r162, [%rd63];
	add.s32 	%r163, %r23, %r159;
	st.shared.u32 	[%r163], %r162;
	ld.local.f32 	%f31, [%rd62+4];
	st.shared.f32 	[%r161+4], %f31;
	ld.local.u32 	%r164, [%rd63+4];
	st.shared.u32 	[%r163+4], %r164;
	ld.local.f32 	%f32, [%rd62+8];
	st.shared.f32 	[%r161+8], %f32;
	ld.local.u32 	%r165, [%rd63+8];
	st.shared.u32 	[%r163+8], %r165;
	ld.local.f32 	%f33, [%rd62+12];
	st.shared.f32 	[%r161+12], %f33;
	ld.local.u32 	%r166, [%rd63+12];
	st.shared.u32 	[%r163+12], %r166;
	ld.local.f32 	%f34, [%rd62+16];
	st.shared.f32 	[%r161+16], %f34;
	ld.local.u32 	%r167, [%rd63+16];
	st.shared.u32 	[%r163+16], %r167;
	ld.local.f32 	%f35, [%rd62+20];
	st.shared.f32 	[%r161+20], %f35;
	ld.local.u32 	%r168, [%rd63+20];
	st.shared.u32 	[%r163+20], %r168;
	ld.local.f32 	%f36, [%rd62+24];
	st.shared.f32 	[%r161+24], %f36;
	ld.local.u32 	%r169, [%rd63+24];
	st.shared.u32 	[%r163+24], %r169;
	ld.local.f32 	%f37, [%rd62+28];
	st.shared.f32 	[%r161+28], %f37;
	ld.local.u32 	%r170, [%rd63+28];
	st.shared.u32 	[%r163+28], %r170;
	add.s32 	%r386, %r386, 8;
$L__BB0_39:
	setp.eq.s32 	%p28, %r42, 0;
	@%p28 bra 	$L__BB0_45;
	and.b32  	%r45, %r108, 3;
	setp.lt.u32 	%p29, %r42, 4;
	@%p29 bra 	$L__BB0_42;
	mul.wide.u32 	%rd64, %r386, 4;
	add.s64 	%rd65, %rd4, %rd64;
	ld.local.f32 	%f38, [%rd65];
	add.s32 	%r171, %r386, %r24;
	shl.b32 	%r172, %r171, 2;
	add.s32 	%r174, %r133, %r172;
	st.shared.f32 	[%r174], %f38;
	add.s64 	%rd66, %rd5, %rd64;
	ld.local.u32 	%r175, [%rd66];
	add.s32 	%r176, %r23, %r172;
	st.shared.u32 	[%r176], %r175;
	ld.local.f32 	%f39, [%rd65+4];
	st.shared.f32 	[%r174+4], %f39;
	ld.local.u32 	%r177, [%rd66+4];
	st.shared.u32 	[%r176+4], %r177;
	ld.local.f32 	%f40, [%rd65+8];
	st.shared.f32 	[%r174+8], %f40;
	ld.local.u32 	%r178, [%rd66+8];
	st.shared.u32 	[%r176+8], %r178;
	ld.local.f32 	%f41, [%rd65+12];
	st.shared.f32 	[%r174+12], %f41;
	ld.local.u32 	%r179, [%rd66+12];
	st.shared.u32 	[%r176+12], %r179;
	add.s32 	%r386, %r386, 4;
$L__BB0_42:
	setp.eq.s32 	%p30, %r45, 0;
	@%p30 bra 	$L__BB0_45;
	mov.b32 	%r390, 0;
$L__BB0_44:
	.pragma "nounroll";
	mul.wide.u32 	%rd67, %r386, 4;
	add.s64 	%rd68, %rd4, %rd67;
	ld.local.f32 	%f42, [%rd68];
	add.s32 	%r181, %r386, %r24;
	shl.b32 	%r182, %r181, 2;
	add.s32 	%r184, %r133, %r182;
	st.shared.f32 	[%r184], %f42;
	add.s64 	%rd69, %rd5, %rd67;
	ld.local.u32 	%r185, [%rd69];
	add.s32 	%r186, %r23, %r182;
	st.shared.u32 	[%r186], %r185;
	add.s32 	%r386, %r386, 1;
	add.s32 	%r390, %r390, 1;
	setp.ne.s32 	%p31, %r390, %r45;
	@%p31 bra 	$L__BB0_44;
$L__BB0_45:
	bar.sync 	0;
	setp.lt.u32 	%p32, %r391, 2;
	@%p32 bra 	$L__BB0_66;
	mul.lo.s32 	%r52, %r108, %r2;
	and.b32  	%r53, %r108, 15;
	and.b32  	%r54, %r108, 7;
	and.b32  	%r55, %r108, 2147483632;
	and.b32  	%r56, %r108, 3;
	neg.s32 	%r57, %r55;
	shl.b32 	%r187, %r391, 2;
	shl.b32 	%r188, %r2, 2;
	add.s32 	%r189, %r187, %r188;
	mad.lo.s32 	%r191, %r108, %r189, %r133;
	add.s32 	%r58, %r191, 32;
$L__BB0_47:
	mov.u32 	%r59, %r391;
	shr.u32 	%r391, %r59, 1;
	setp.ge.u32 	%p33, %r2, %r391;
	@%p33 bra 	$L__BB0_65;
	setp.lt.s32 	%p34, %r108, 1;
	@%p34 bra 	$L__BB0_65;
	add.s32 	%r193, %r391, %r2;
	mul.lo.s32 	%r61, %r193, %r108;
	mov.b32 	%r392, 0;
	mov.u32 	%r393, %r392;
	mov.u32 	%r394, %r392;
$L__BB0_50:
	add.s32 	%r66, %r393, %r52;
	shl.b32 	%r194, %r66, 2;
	mov.u32 	%r195, shared;
	add.s32 	%r196, %r195, %r194;
	ld.shared.f32 	%f2, [%r196];
	add.s32 	%r67, %r392, %r61;
	shl.b32 	%r197, %r67, 2;
	add.s32 	%r198, %r195, %r197;
	ld.shared.f32 	%f3, [%r198];
	setp.ltu.f32 	%p35, %f2, %f3;
	@%p35 bra 	$L__BB0_79;
	mul.wide.u32 	%rd70, %r394, 4;
	add.s64 	%rd71, %rd4, %rd70;
	st.local.f32 	[%rd71], %f2;
	add.s32 	%r200, %r23, %r194;
	ld.shared.u32 	%r201, [%r200];
	add.s64 	%rd72, %rd5, %rd70;
	st.local.u32 	[%rd72], %r201;
	add.s32 	%r393, %r393, 1;
	bra.uni 	$L__BB0_80;
$L__BB0_52:
	add.s32 	%r208, %r108, -1;
	setp.lt.u32 	%p37, %r208, 15;
	mov.b32 	%r401, 0;
	@%p37 bra 	$L__BB0_55;
	shl.b32 	%r209, %r52, 2;
	mov.u32 	%r210, shared;
	add.s32 	%r211, %r209, %r210;
	add.s32 	%r398, %r211, 32;
	add.s64 	%rd205, %rd4, 32;
	add.s64 	%rd204, %rd5, 32;
	mov.u32 	%r397, %r58;
	mov.u32 	%r399, %r57;
$L__BB0_54:
	.pragma "nounroll";
	ld.local.v2.f32 	{%f43, %f44}, [%rd205+-32];
	st.shared.f32 	[%r398+-32], %f43;
	ld.local.v2.u32 	{%r212, %r213}, [%rd204+-32];
	st.shared.u32 	[%r397+-32], %r212;
	st.shared.f32 	[%r398+-28], %f44;
	st.shared.u32 	[%r397+-28], %r213;
	ld.local.v2.f32 	{%f45, %f46}, [%rd205+-24];
	st.shared.f32 	[%r398+-24], %f45;
	ld.local.v2.u32 	{%r214, %r215}, [%rd204+-24];
	st.shared.u32 	[%r397+-24], %r214;
	st.shared.f32 	[%r398+-20], %f46;
	st.shared.u32 	[%r397+-20], %r215;
	ld.local.v2.f32 	{%f47, %f48}, [%rd205+-16];
	st.shared.f32 	[%r398+-16], %f47;
	ld.local.v2.u32 	{%r216, %r217}, [%rd204+-16];
	st.shared.u32 	[%r397+-16], %r216;
	st.shared.f32 	[%r398+-12], %f48;
	st.shared.u32 	[%r397+-12], %r217;
	ld.local.v2.f32 	{%f49, %f50}, [%rd205+-8];
	st.shared.f32 	[%r398+-8], %f49;
	ld.local.v2.u32 	{%r218, %r219}, [%rd204+-8];
	st.shared.u32 	[%r397+-8], %r218;
	st.shared.f32 	[%r398+-4], %f50;
	st.shared.u32 	[%r397+-4], %r219;
	ld.local.v2.f32 	{%f51, %f52}, [%rd205];
	st.shared.f32 	[%r398], %f51;
	ld.local.v2.u32 	{%r220, %r221}, [%rd204];
	st.shared.u32 	[%r397], %r220;
	st.shared.f32 	[%r398+4], %f52;
	st.shared.u32 	[%r397+4], %r221;
	ld.local.v2.f32 	{%f53, %f54}, [%rd205+8];
	st.shared.f32 	[%r398+8], %f53;
	ld.local.v2.u32 	{%r222, %r223}, [%rd204+8];
	st.shared.u32 	[%r397+8], %r222;
	st.shared.f32 	[%r398+12], %f54;
	st.shared.u32 	[%r397+12], %r223;
	ld.local.v2.f32 	{%f55, %f56}, [%rd205+16];
	st.shared.f32 	[%r398+16], %f55;
	ld.local.v2.u32 	{%r224, %r225}, [%rd204+16];
	st.shared.u32 	[%r397+16], %r224;
	st.shared.f32 	[%r398+20], %f56;
	st.shared.u32 	[%r397+20], %r225;
	ld.local.v2.f32 	{%f57, %f58}, [%rd205+24];
	st.shared.f32 	[%r398+24], %f57;
	ld.local.v2.u32 	{%r226, %r227}, [%rd204+24];
	st.shared.u32 	[%r397+24], %r226;
	st.shared.f32 	[%r398+28], %f58;
	st.shared.u32 	[%r397+28], %r227;
	add.s32 	%r399, %r399, 16;
	add.s64 	%rd205, %rd205, 64;
	add.s64 	%rd204, %rd204, 64;
	add.s32 	%r398, %r398, 64;
	add.s32 	%r397, %r397, 64;
	setp.ne.s32 	%p38, %r399, 0;
	mov.u32 	%r401, %r55;
	@%p38 bra 	$L__BB0_54;
$L__BB0_55:
	setp.eq.s32 	%p39, %r53, 0;
	@%p39 bra 	$L__BB0_65;
	add.s32 	%r228, %r53, -1;
	setp.lt.u32 	%p40, %r228, 7;
	@%p40 bra 	$L__BB0_58;
	mul.wide.u32 	%rd76, %r401, 4;
	add.s64 	%rd77, %rd4, %rd76;
	ld.local.f32 	%f59, [%rd77];
	add.s32 	%r229, %r401, %r52;
	shl.b32 	%r230, %r229, 2;
	mov.u32 	%r231, shared;
	add.s32 	%r232, %r231, %r230;
	st.shared.f32 	[%r232], %f59;
	add.s64 	%rd78, %rd5, %rd76;
	ld.local.u32 	%r233, [%rd78];
	add.s32 	%r234, %r23, %r230;
	st.shared.u32 	[%r234], %r233;
	ld.local.f32 	%f60, [%rd77+4];
	st.shared.f32 	[%r232+4], %f60;
	ld.local.u32 	%r235, [%rd78+4];
	st.shared.u32 	[%r234+4], %r235;
	ld.local.f32 	%f61, [%rd77+8];
	st.shared.f32 	[%r232+8], %f61;
	ld.local.u32 	%r236, [%rd78+8];
	st.shared.u32 	[%r234+8], %r236;
	ld.local.f32 	%f62, [%rd77+12];
	st.shared.f32 	[%r232+12], %f62;
	ld.local.u32 	%r237, [%rd78+12];
	st.shared.u32 	[%r234+12], %r237;
	ld.local.f32 	%f63, [%rd77+16];
	st.shared.f32 	[%r232+16], %f63;
	ld.local.u32 	%r238, [%rd78+16];
	st.shared.u32 	[%r234+16], %r238;
	ld.local.f32 	%f64, [%rd77+20];
	st.shared.f32 	[%r232+20], %f64;
	ld.local.u32 	%r239, [%rd78+20];
	st.shared.u32 	[%r234+20], %r239;
	ld.local.f32 	%f65, [%rd77+24];
	st.shared.f32 	[%r232+24], %f65;
	ld.local.u32 	%r240, [%rd78+24];
	st.shared.u32 	[%r234+24], %r240;
	ld.local.f32 	%f66, [%rd77+28];
	st.shared.f32 	[%r232+28], %f66;
	ld.local.u32 	%r241, [%rd78+28];
	st.shared.u32 	[%r234+28], %r241;
	add.s32 	%r401, %r401, 8;
$L__BB0_58:
	setp.eq.s32 	%p41, %r54, 0;
	@%p41 bra 	$L__BB0_65;
	add.s32 	%r242, %r54, -1;
	setp.lt.u32 	%p42, %r242, 3;
	@%p42 bra 	$L__BB0_61;
	mul.wide.u32 	%rd79, %r401, 4;
	add.s64 	%rd80, %rd4, %rd79;
	ld.local.f32 	%f67, [%rd80];
	add.s32 	%r243, %r401, %r52;
	shl.b32 	%r244, %r243, 2;
	mov.u32 	%r245, shared;
	add.s32 	%r246, %r245, %r244;
	st.shared.f32 	[%r246], %f67;
	add.s64 	%rd81, %rd5, %rd79;
	ld.local.u32 	%r247, [%rd81];
	add.s32 	%r248, %r23, %r244;
	st.shared.u32 	[%r248], %r247;
	ld.local.f32 	%f68, [%rd80+4];
	st.shared.f32 	[%r246+4], %f68;
	ld.local.u32 	%r249, [%rd81+4];
	st.shared.u32 	[%r248+4], %r249;
	ld.local.f32 	%f69, [%rd80+8];
	st.shared.f32 	[%r246+8], %f69;
	ld.local.u32 	%r250, [%rd81+8];
	st.shared.u32 	[%r248+8], %r250;
	ld.local.f32 	%f70, [%rd80+12];
	st.shared.f32 	[%r246+12], %f70;
	ld.local.u32 	%r251, [%rd81+12];
	st.shared.u32 	[%r248+12], %r251;
	add.s32 	%r401, %r401, 4;
$L__BB0_61:
	setp.eq.s32 	%p43, %r56, 0;
	@%p43 bra 	$L__BB0_65;
	setp.eq.s32 	%p44, %r56, 1;
	mul.wide.u32 	%rd82, %r401, 4;
	add.s64 	%rd14, %rd4, %rd82;
	ld.local.f32 	%f71, [%rd14];
	add.s32 	%r252, %r401, %r52;
	shl.b32 	%r253, %r252, 2;
	mov.u32 	%r254, shared;
	add.s32 	%r84, %r254, %r253;
	st.shared.f32 	[%r84], %f71;
	add.s64 	%rd15, %rd5, %rd82;
	ld.local.u32 	%r255, [%rd15];
	add.s32 	%r85, %r23, %r253;
	st.shared.u32 	[%r85], %r255;
	@%p44 bra 	$L__BB0_65;
	setp.eq.s32 	%p45, %r56, 2;
	ld.local.f32 	%f72, [%rd14+4];
	st.shared.f32 	[%r84+4], %f72;
	ld.local.u32 	%r256, [%rd15+4];
	st.shared.u32 	[%r85+4], %r256;
	@%p45 bra 	$L__BB0_65;
	ld.local.f32 	%f73, [%rd14+8];
	st.shared.f32 	[%r84+8], %f73;
	ld.local.u32 	%r257, [%rd15+8];
	st.shared.u32 	[%r85+8], %r257;
$L__BB0_65:
	bar.sync 	0;
	setp.gt.u32 	%p46, %r59, 3;
	@%p46 bra 	$L__BB0_47;
$L__BB0_66:
	setp.lt.s32 	%p47, %r108, 1;
	setp.ne.s32 	%p48, %r2, 0;
	or.pred  	%p49, %p48, %p47;
	@%p49 bra 	$L__BB0_92;
	mul.lo.s32 	%r86, %r108, %r3;
	setp.ne.s64 	%p50, %rd17, 0;
	@%p50 bra 	$L__BB0_81;
	add.s32 	%r324, %r108, -1;
	and.b32  	%r87, %r108, 7;
	setp.lt.u32 	%p59, %r324, 7;
	mov.b32 	%r405, 0;
	@%p59 bra 	$L__BB0_71;
	and.b32  	%r405, %r108, 2147483640;
	mov.b32 	%r403, 0;
	mov.u32 	%r327, shared;
$L__BB0_70:
	.pragma "nounroll";
	shl.b32 	%r326, %r403, 2;
	add.s32 	%r328, %r327, %r326;
	ld.shared.v4.f32 	{%f89, %f90, %f91, %f92}, [%r328];
	add.s32 	%r329, %r403, %r86;
	mul.wide.u32 	%rd158, %r329, 4;
	add.s64 	%rd159, %rd3, %rd158;
	st.global.f32 	[%rd159], %f89;
	add.s32 	%r330, %r23, %r326;
	ld.shared.u32 	%r331, [%r330];
	add.s64 	%rd160, %rd1, %rd158;
	st.global.u32 	[%rd160], %r331;
	add.s32 	%r332, %r329, 1;
	mul.wide.u32 	%rd161, %r332, 4;
	add.s64 	%rd162, %rd3, %rd161;
	st.global.f32 	[%rd162], %f90;
	ld.shared.u32 	%r333, [%r330+4];
	add.s64 	%rd163, %rd1, %rd161;
	st.global.u32 	[%rd163], %r333;
	add.s32 	%r334, %r329, 2;
	mul.wide.u32 	%rd164, %r334, 4;
	add.s64 	%rd165, %rd3, %rd164;
	st.global.f32 	[%rd165], %f91;
	ld.shared.u32 	%r335, [%r330+8];
	add.s64 	%rd166, %rd1, %rd164;
	st.global.u32 	[%rd166], %r335;
	add.s32 	%r336, %r329, 3;
	mul.wide.u32 	%rd167, %r336, 4;
	add.s64 	%rd168, %rd3, %rd167;
	st.global.f32 	[%rd168], %f92;
	ld.shared.u32 	%r337, [%r330+12];
	add.s64 	%rd169, %rd1, %rd167;
	st.global.u32 	[%rd169], %r337;
	ld.shared.v4.f32 	{%f93, %f94, %f95, %f96}, [%r328+16];
	add.s32 	%r338, %r329, 4;
	mul.wide.u32 	%rd170, %r338, 4;
	add.s64 	%rd171, %rd3, %rd170;
	st.global.f32 	[%rd171], %f93;
	ld.shared.u32 	%r339, [%r330+16];
	add.s64 	%rd172, %rd1, %rd170;
	st.global.u32 	[%rd172], %r339;
	add.s32 	%r340, %r329, 5;
	mul.wide.u32 	%rd173, %r340, 4;
	add.s64 	%rd174, %rd3, %rd173;
	st.global.f32 	[%rd174], %f94;
	ld.shared.u32 	%r341, [%r330+20];
	add.s64 	%rd175, %rd1, %rd173;
	st.global.u32 	[%rd175], %r341;
	add.s32 	%r342, %r329, 6;
	mul.wide.u32 	%rd176, %r342, 4;
	add.s64 	%rd177, %rd3, %rd176;
	st.global.f32 	[%rd177], %f95;
	ld.shared.u32 	%r343, [%r330+24];
	add.s64 	%rd178, %rd1, %rd176;
	st.global.u32 	[%rd178], %r343;
	add.s32 	%r344, %r329, 7;
	mul.wide.u32 	%rd179, %r344, 4;
	add.s64 	%rd180, %rd3, %rd179;
	st.global.f32 	[%rd180], %f96;
	ld.shared.u32 	%r345, [%r330+28];
	add.s64 	%rd181, %rd1, %rd179;
	st.global.u32 	[%rd181], %r345;
	add.s32 	%r403, %r403, 8;
	setp.ne.s32 	%p60, %r403, %r405;
	@%p60 bra 	$L__BB0_70;
$L__BB0_71:
	setp.eq.s32 	%p61, %r87, 0;
	@%p61 bra 	$L__BB0_92;
	and.b32  	%r92, %r108, 3;
	setp.lt.u32 	%p62, %r87, 4;
	@%p62 bra 	$L__BB0_74;
	shl.b32 	%r346, %r405, 2;
	mov.u32 	%r347, shared;
	add.s32 	%r348, %r347, %r346;
	ld.shared.f32 	%f97, [%r348];
	add.s32 	%r349, %r405, %r86;
	mul.wide.u32 	%rd182, %r349, 4;
	add.s64 	%rd183, %rd3, %rd182;
	st.global.f32 	[%rd183], %f97;
	add.s32 	%r350, %r23, %r346;
	ld.shared.u32 	%r351, [%r350];
	add.s64 	%rd184, %rd1, %rd182;
	st.global.u32 	[%rd184], %r351;
	ld.shared.f32 	%f98, [%r348+4];
	add.s32 	%r352, %r349, 1;
	mul.wide.u32 	%rd185, %r352, 4;
	add.s64 	%rd186, %rd3, %rd185;
	st.global.f32 	[%rd186], %f98;
	ld.shared.u32 	%r353, [%r350+4];
	add.s64 	%rd187, %rd1, %rd185;
	st.global.u32 	[%rd187], %r353;
	ld.shared.f32 	%f99, [%r348+8];
	add.s32 	%r354, %r349, 2;
	mul.wide.u32 	%rd188, %r354, 4;
	add.s64 	%rd189, %rd3, %rd188;
	st.global.f32 	[%rd189], %f99;
	ld.shared.u32 	%r355, [%r350+8];
	add.s64 	%rd190, %rd1, %rd188;
	st.global.u32 	[%rd190], %r355;
	ld.shared.f32 	%f100, [%r348+12];
	add.s32 	%r356, %r349, 3;
	mul.wide.u32 	%rd191, %r356, 4;
	add.s64 	%rd192, %rd3, %rd191;
	st.global.f32 	[%rd192], %f100;
	ld.shared.u32 	%r357, [%r350+12];
	add.s64 	%rd193, %rd1, %rd191;
	st.global.u32 	[%rd193], %r357;
	add.s32 	%r405, %r405, 4;
$L__BB0_74:
	setp.eq.s32 	%p63, %r92, 0;
	@%p63 bra 	$L__BB0_92;
	setp.eq.s32 	%p64, %r92, 1;
	@%p64 bra 	$L__BB0_77;
	shl.b32 	%r358, %r405, 2;
	mov.u32 	%r359, shared;
	add.s32 	%r360, %r359, %r358;
	ld.shared.f32 	%f101, [%r360];
	add.s32 	%r361, %r405, %r86;
	mul.wide.u32 	%rd194, %r361, 4;
	add.s64 	%rd195, %rd3, %rd194;
	st.global.f32 	[%rd195], %f101;
	add.s32 	%r362, %r23, %r358;
	ld.shared.u32 	%r363, [%r362];
	add.s64 	%rd196, %rd1, %rd194;
	st.global.u32 	[%rd196], %r363;
	ld.shared.f32 	%f102, [%r360+4];
	add.s32 	%r364, %r361, 1;
	mul.wide.u32 	%rd197, %r364, 4;
	add.s64 	%rd198, %rd3, %rd197;
	st.global.f32 	[%rd198], %f102;
	ld.shared.u32 	%r365, [%r362+4];
	add.s64 	%rd199, %rd1, %rd197;
	st.global.u32 	[%rd199], %r365;
	add.s32 	%r405, %r405, 2;
$L__BB0_77:
	and.b32  	%r366, %r108, 1;
	setp.eq.b32 	%p65, %r366, 1;
	not.pred 	%p66, %p65;
	@%p66 bra 	$L__BB0_92;
	shl.b32 	%r367, %r405, 2;
	mov.u32 	%r368, shared;
	add.s32 	%r369, %r368, %r367;
	ld.shared.f32 	%f103, [%r369];
	add.s32 	%r370, %r405, %r86;
	mul.wide.u32 	%rd200, %r370, 4;
	add.s64 	%rd201, %rd3, %rd200;
	st.global.f32 	[%rd201], %f103;
	add.s32 	%r371, %r23, %r367;
	ld.shared.u32 	%r372, [%r371];
	add.s64 	%rd202, %rd1, %rd200;
	st.global.u32 	[%rd202], %r372;
	bra.uni 	$L__BB0_92;
$L__BB0_79:
	mul.wide.u32 	%rd73, %r394, 4;
	add.s64 	%rd74, %rd4, %rd73;
	st.local.f32 	[%rd74], %f3;
	add.s32 	%r203, %r23, %r197;
	ld.shared.u32 	%r204, [%r203];
	add.s64 	%rd75, %rd5, %rd73;
	st.local.u32 	[%rd75], %r204;
	add.s32 	%r392, %r392, 1;
$L__BB0_80:
	add.s32 	%r394, %r394, 1;
	max.s32 	%r205, %r394, %r393;
	max.s32 	%r206, %r205, %r392;
	setp.lt.s32 	%p36, %r206, %r108;
	@%p36 bra 	$L__BB0_50;
	bra.uni 	$L__BB0_52;
$L__BB0_81:
	add.s32 	%r259, %r108, -1;
	and.b32  	%r97, %r108, 7;
	setp.lt.u32 	%p51, %r259, 7;
	mov.b32 	%r409, 0;
	@%p51 bra 	$L__BB0_84;
	and.b32  	%r409, %r108, 2147483640;
	mov.b32 	%r407, 0;
	mov.u32 	%r262, shared;
$L__BB0_83:
	.pragma "nounroll";
	shl.b32 	%r261, %r407, 2;
	add.s32 	%r263, %r262, %r261;
	ld.shared.v4.f32 	{%f74, %f75, %f76, %f77}, [%r263];
	add.s32 	%r264, %r407, %r86;
	mul.wide.u32 	%rd83, %r264, 4;
	add.s64 	%rd84, %rd3, %rd83;
	st.global.f32 	[%rd84], %f74;
	add.s32 	%r265, %r23, %r261;
	ld.shared.u32 	%r266, [%r265];
	mul.wide.s32 	%rd85, %r266, 4;
	add.s64 	%rd86, %rd2, %rd85;
	ld.global.u32 	%r267, [%rd86];
	add.s64 	%rd87, %rd1, %rd83;
	st.global.u32 	[%rd87], %r267;
	add.s32 	%r268, %r264, 1;
	mul.wide.u32 	%rd88, %r268, 4;
	add.s64 	%rd89, %rd3, %rd88;
	st.global.f32 	[%rd89], %f75;
	ld.shared.u32 	%r269, [%r265+4];
	mul.wide.s32 	%rd90, %r269, 4;
	add.s64 	%rd91, %rd2, %rd90;
	ld.global.u32 	%r270, [%rd91];
	add.s64 	%rd92, %rd1, %rd88;
	st.global.u32 	[%rd92], %r270;
	add.s32 	%r271, %r264, 2;
	mul.wide.u32 	%rd93, %r271, 4;
	add.s64 	%rd94, %rd3, %rd93;
	st.global.f32 	[%rd94], %f76;
	ld.shared.u32 	%r272, [%r265+8];
	mul.wide.s32 	%rd95, %r272, 4;
	add.s64 	%rd96, %rd2, %rd95;
	ld.global.u32 	%r273, [%rd96];
	add.s64 	%rd97, %rd1, %rd93;
	st.global.u32 	[%rd97], %r273;
	add.s32 	%r274, %r264, 3;
	mul.wide.u32 	%rd98, %r274, 4;
	add.s64 	%rd99, %rd3, %rd98;
	st.global.f32 	[%rd99], %f77;
	ld.shared.u32 	%r275, [%r265+12];
	mul.wide.s32 	%rd100, %r275, 4;
	add.s64 	%rd101, %rd2, %rd100;
	ld.global.u32 	%r276, [%rd101];
	add.s64 	%rd102, %rd1, %rd98;
	st.global.u32 	[%rd102], %r276;
	ld.shared.v4.f32 	{%f78, %f79, %f80, %f81}, [%r263+16];
	add.s32 	%r277, %r264, 4;
	mul.wide.u32 	%rd103, %r277, 4;
	add.s64 	%rd104, %rd3, %rd103;
	st.global.f32 	[%rd104], %f78;
	ld.shared.u32 	%r278, [%r265+16];
	mul.wide.s32 	%rd105, %r278, 4;
	add.s64 	%rd106, %rd2, %rd105;
	ld.global.u32 	%r279, [%rd106];
	add.s64 	%rd107, %rd1, %rd103;
	st.global.u32 	[%rd107], %r279;
	add.s32 	%r280, %r264, 5;
	mul.wide.u32 	%rd108, %r280, 4;
	add.s64 	%rd109, %rd3, %rd108;
	st.global.f32 	[%rd109], %f79;
	ld.shared.u32 	%r281, [%r265+20];
	mul.wide.s32 	%rd110, %r281, 4;
	add.s64 	%rd111, %rd2, %rd110;
	ld.global.u32 	%r282, [%rd111];
	add.s64 	%rd112, %rd1, %rd108;
	st.global.u32 	[%rd112], %r282;
	add.s32 	%r283, %r264, 6;
	mul.wide.u32 	%rd113, %r283, 4;
	add.s64 	%rd114, %rd3, %rd113;
	st.global.f32 	[%rd114], %f80;
	ld.shared.u32 	%r284, [%r265+24];
	mul.wide.s32 	%rd115, %r284, 4;
	add.s64 	%rd116, %rd2, %rd115;
	ld.global.u32 	%r285, [%rd116];
	add.s64 	%rd117, %rd1, %rd113;
	st.global.u32 	[%rd117], %r285;
	add.s32 	%r286, %r264, 7;
	mul.wide.u32 	%rd118, %r286, 4;
	add.s64 	%rd119, %rd3, %rd118;
	st.global.f32 	[%rd119], %f81;
	ld.shared.u32 	%r287, [%r265+28];
	mul.wide.s32 	%rd120, %r287, 4;
	add.s64 	%rd121, %rd2, %rd120;
	ld.global.u32 	%r288, [%rd121];
	add.s64 	%rd122, %rd1, %rd118;
	st.global.u32 	[%rd122], %r288;
	add.s32 	%r407, %r407, 8;
	setp.ne.s32 	%p52, %r407, %r409;
	@%p52 bra 	$L__BB0_83;
$L__BB0_84:
	setp.eq.s32 	%p53, %r97, 0;
	@%p53 bra 	$L__BB0_92;
	and.b32  	%r102, %r108, 3;
	setp.lt.u32 	%p54, %r97, 4;
	@%p54 bra 	$L__BB0_87;
	shl.b32 	%r289, %r409, 2;
	mov.u32 	%r290, shared;
	add.s32 	%r291, %r290, %r289;
	ld.shared.f32 	%f82, [%r291];
	add.s32 	%r292, %r409, %r86;
	mul.wide.u32 	%rd123, %r292, 4;
	add.s64 	%rd124, %rd3, %rd123;
	st.global.f32 	[%rd124], %f82;
	add.s32 	%r293, %r23, %r289;
	ld.shared.u32 	%r294, [%r293];
	mul.wide.s32 	%rd125, %r294, 4;
	add.s64 	%rd126, %rd2, %rd125;
	ld.global.u32 	%r295, [%rd126];
	add.s64 	%rd127, %rd1, %rd123;
	st.global.u32 	[%rd127], %r295;
	ld.shared.f32 	%f83, [%r291+4];
	add.s32 	%r296, %r292, 1;
	mul.wide.u32 	%rd128, %r296, 4;
	add.s64 	%rd129, %rd3, %rd128;
	st.global.f32 	[%rd129], %f83;
	ld.shared.u32 	%r297, [%r293+4];
	mul.wide.s32 	%rd130, %r297, 4;
	add.s64 	%rd131, %rd2, %rd130;
	ld.global.u32 	%r298, [%rd131];
	add.s64 	%rd132, %rd1, %rd128;
	st.global.u32 	[%rd132], %r298;
	ld.shared.f32 	%f84, [%r291+8];
	add.s32 	%r299, %r292, 2;
	mul.wide.u32 	%rd133, %r299, 4;
	add.s64 	%rd134, %rd3, %rd133;
	st.global.f32 	[%rd134], %f84;
	ld.shared.u32 	%r300, [%r293+8];
	mul.wide.s32 	%rd135, %r300, 4;
	add.s64 	%rd136, %rd2, %rd135;
	ld.global.u32 	%r301, [%rd136];
	add.s64 	%rd137, %rd1, %rd133;
	st.global.u32 	[%rd137], %r301;
	ld.shared.f32 	%f85, [%r291+12];
	add.s32 	%r302, %r292, 3;
	mul.wide.u32 	%rd138, %r302, 4;
	add.s64 	%rd139, %rd3, %rd138;
	st.global.f32 	[%rd139], %f85;
	ld.shared.u32 	%r303, [%r293+12];
	mul.wide.s32 	%rd140, %r303, 4;
	add.s64 	%rd141, %rd2, %rd140;
	ld.global.u32 	%r304, [%rd141];
	add.s64 	%rd142, %rd1, %rd138;
	st.global.u32 	[%rd142], %r304;
	add.s32 	%r409, %r409, 4;
$L__BB0_87:
	setp.eq.s32 	%p55, %r102, 0;
	@%p55 bra 	$L__BB0_92;
	setp.eq.s32 	%p56, %r102, 1;
	@%p56 bra 	$L__BB0_90;
	shl.b32 	%r305, %r409, 2;
	mov.u32 	%r306, shared;
	add.s32 	%r307, %r306, %r305;
	ld.shared.f32 	%f86, [%r307];
	add.s32 	%r308, %r409, %r86;
	mul.wide.u32 	%rd143, %r308, 4;
	add.s64 	%rd144, %rd3, %rd143;
	st.global.f32 	[%rd144], %f86;
	add.s32 	%r309, %r23, %r305;
	ld.shared.u32 	%r310, [%r309];
	mul.wide.s32 	%rd145, %r310, 4;
	add.s64 	%rd146, %rd2, %rd145;
	ld.global.u32 	%r311, [%rd146];
	add.s64 	%rd147, %rd1, %rd143;
	st.global.u32 	[%rd147], %r311;
	ld.shared.f32 	%f87, [%r307+4];
	add.s32 	%r312, %r308, 1;
	mul.wide.u32 	%rd148, %r312, 4;
	add.s64 	%rd149, %rd3, %rd148;
	st.global.f32 	[%rd149], %f87;
	ld.shared.u32 	%r313, [%r309+4];
	mul.wide.s32 	%rd150, %r313, 4;
	add.s64 	%rd151, %rd2, %rd150;
	ld.global.u32 	%r314, [%rd151];
	add.s64 	%rd152, %rd1, %rd148;
	st.global.u32 	[%rd152], %r314;
	add.s32 	%r409, %r409, 2;
$L__BB0_90:
	and.b32  	%r315, %r108, 1;
	setp.eq.b32 	%p57, %r315, 1;
	not.pred 	%p58, %p57;
	@%p58 bra 	$L__BB0_92;
	shl.b32 	%r316, %r409, 2;
	mov.u32 	%r317, shared;
	add.s32 	%r318, %r317, %r316;
	ld.shared.f32 	%f88, [%r318];
	add.s32 	%r319, %r409, %r86;
	mul.wide.u32 	%rd153, %r319, 4;
	add.s64 	%rd154, %rd3, %rd153;
	st.global.f32 	[%rd154], %f88;
	add.s32 	%r320, %r23, %r316;
	ld.shared.u32 	%r321, [%r320];
	mul.wide.s32 	%rd155, %r321, 4;
	add.s64 	%rd156, %rd2, %rd155;
	ld.global.u32 	%r322, [%rd156];
	add.s64 	%rd157, %rd1, %rd153;
	st.global.u32 	[%rd157], %r322;
$L__BB0_92:
	ret;

}
	// .globl	_Z14topK_reductionILi512ELi10EEvPfS0_PiiiS1_
.visible .entry _Z14topK_reductionILi512ELi10EEvPfS0_PiiiS1_(
	.param .u64 .ptr .align 1 _Z14topK_reductionILi512ELi10EEvPfS0_PiiiS1__param_0,
	.param .u64 .ptr .align 1 _Z14topK_reductionILi512ELi10EEvPfS0_PiiiS1__param_1,
	.param .u64 .ptr .align 1 _Z14topK_reductionILi512ELi10EEvPfS0_PiiiS1__param_2,
	.param .u32 _Z14topK_reductionILi512ELi10EEvPfS0_PiiiS1__param_3,
	.param .u32 _Z14topK_reductionILi512ELi10EEvPfS0_PiiiS1__param_4,
	.param .u64 .ptr .align 1 _Z14topK_reductionILi512ELi10EEvPfS0_PiiiS1__param_5
)
{
	.local .align 8 .b8 	__local_depot1[80];
	.reg .b64 	%SP;
	.reg .b64 	%SPL;
	.reg .pred 	%p<67>;
	.reg .b32 	%r<411>;
	.reg .b32 	%f<104>;
	.reg .b64 	%rd<206>;

	mov.u64 	%SPL, __local_depot1;
	ld.param.u64 	%rd18, [_Z14topK_reductionILi512ELi10EEvPfS0_PiiiS1__param_1];
	ld.param.u64 	%rd19, [_Z14topK_reductionILi512ELi10EEvPfS0_PiiiS1__param_2];
	ld.param.u32 	%r107, [_Z14topK_reductionILi512ELi10EEvPfS0_PiiiS1__param_3];
	ld.param.u32 	%r108, [_Z14topK_reductionILi512ELi10EEvPfS0_PiiiS1__param_4];
	ld.param.u64 	%rd17, [_Z14topK_reductionILi512ELi10EEvPfS0_PiiiS1__param_5];
	cvta.to.global.u64 	%rd1, %rd19;
	cvta.to.global.u64 	%rd2, %rd17;
	cvta.to.global.u64 	%rd3, %rd18;
	add.u64 	%rd4, %SPL, 0;
	add.u64 	%rd5, %SPL, 40;
	mov.u32 	%r391, %ntid.x;
	setp.eq.s32 	%p1, %r391, 512;
	@%p1 bra 	$L__BB1_2;
	mov.u64 	%rd22, $str;
	cvta.global.u64 	%rd23, %rd22;
	mov.u64 	%rd24, $str$1;
	cvta.global.u64 	%rd25, %rd24;
	mov.u64 	%rd26, __unnamed_2;
	cvta.global.u64 	%rd27, %rd26;
	{ // callseq 2, 0
	.param .b64 param0;
	st.param.b64 	[param0], %rd23;
	.param .b64 param1;
	st.param.b64 	[param1], %rd25;
	.param .b32 param2;
	st.param.b32 	[param2], 39;
	.param .b64 param3;
	st.param.b64 	[param3], %rd27;
	.param .b64 param4;
	st.param.b64 	[param4], 1;
	call.uni 
	__assertfail, 
	(
	param0, 
	param1, 
	param2, 
	param3, 
	param4
	);
	} // callseq 2
$L__BB1_2:
	setp.eq.s32 	%p2, %r108, 10;
	@%p2 bra 	$L__BB1_4;
	mov.u64 	%rd28, $str$2;
	cvta.global.u64 	%rd29, %rd28;
	mov.u64 	%rd30, $str$1;
	cvta.global.u64 	%rd31, %rd30;
	mov.u64 	%rd32, __unnamed_2;
	cvta.global.u64 	%rd33, %rd32;
	{ // callseq 3, 0
	.param .b64 param0;
	st.param.b64 	[param0], %rd29;
	.param .b64 param1;
	st.param.b64 	[param1], %rd31;
	.param .b32 param2;
	st.param.b32 	[param2], 40;
	.param .b64 param3;
	st.param.b64 	[param3], %rd33;
	.param .b64 param4;
	st.param.b64 	[param4], 1;
	call.uni 
	__assertfail, 
	(
	param0, 
	param1, 
	param2, 
	param3, 
	param4
	);
	} // callseq 3
$L__BB1_4:
	mov.u32 	%r2, %tid.x;
	mov.u32 	%r3, %ctaid.x;
	mad.lo.s32 	%r379, %r3, %r391, %r2;
	setp.lt.s32 	%p3, %r108, 1;
	@%p3 bra 	$L__BB1_17;
	add.s32 	%r110, %r108, -1;
	and.b32  	%r5, %r108, 15;
	setp.lt.u32 	%p4, %r110, 15;
	mov.b32 	%r373, 0;
	@%p4 bra 	$L__BB1_8;
	and.b32  	%r373, %r108, 2147483632;
	mov.b32 	%r378, 0;
$L__BB1_7:
	.pragma "nounroll";
	mul.wide.u32 	%rd34, %r378, 4;
	add.s64 	%rd35, %rd4, %rd34;
	add.s64 	%rd36, %rd5, %rd34;
	mov.f32 	%f4, 0fFF7FFFFF;
	st.local.v2.f32 	[%rd35], {%f4, %f4};
	mov.b32 	%r112, -1;
	st.local.v2.u32 	[%rd36], {%r112, %r112};
	st.local.v2.f32 	[%rd35+8], {%f4, %f4};
	st.local.v2.u32 	[%rd36+8], {%r112, %r112};
	st.local.v2.f32 	[%rd35+16], {%f4, %f4};
	st.local.v2.u32 	[%rd36+16], {%r112, %r112};
	st.local.v2.f32 	[%rd35+24], {%f4, %f4};
	st.local.v2.u32 	[%rd36+24], {%r112, %r112};
	st.local.v2.f32 	[%rd35+32], {%f4, %f4};
	st.local.v2.u32 	[%rd36+32], {%r112, %r112};
	st.local.v2.f32 	[%rd35+40], {%f4, %f4};
	st.local.v2.u32 	[%rd36+40], {%r112, %r112};
	st.local.v2.f32 	[%rd35+48], {%f4, %f4};
	st.local.v2.u32 	[%rd36+48], {%r112, %r112};
	st.local.v2.f32 	[%rd35+56], {%f4, %f4};
	st.local.v2.u32 	[%rd36+56], {%r112, %r112};
	add.s32 	%r378, %r378, 16;
	setp.eq.s32 	%p5, %r378, %r373;
	@%p5 bra 	$L__BB1_8;
	bra.uni 	$L__BB1_7;
$L__BB1_8:
	setp.eq.s32 	%p6, %r5, 0;
	@%p6 bra 	$L__BB1_17;
	and.b32  	%r8, %r108, 7;
	setp.lt.u32 	%p7, %r5, 8;
	@%p7 bra 	$L__BB1_11;
	mul.wide.u32 	%rd37, %r373, 4;
	add.s64 	%rd38, %rd4, %rd37;
	mov.b32 	%r113, -8388609;
	st.local.u32 	[%rd38], %r113;
	add.s64 	%rd39, %rd5, %rd37;
	mov.b32 	%r114, -1;
	st.local.u32 	[%rd39], %r114;
	st.local.u32 	[%rd38+4], %r113;
	st.local.u32 	[%rd39+4], %r114;
	st.local.u32 	[%rd38+8], %r113;
	st.local.u32 	[%rd39+8], %r114;
	st.local.u32 	[%rd38+12], %r113;
	st.local.u32 	[%rd39+12], %r114;
	st.local.u32 	[%rd38+16], %r113;
	st.local.u32 	[%rd39+16], %r114;
	st.local.u32 	[%rd38+20], %r113;
	st.local.u32 	[%rd39+20], %r114;
	st.local.u32 	[%rd38+24], %r113;
	st.local.u32 	[%rd39+24], %r114;
	st.local.u32 	[%rd38+28], %r113;
	st.local.u32 	[%rd39+28], %r114;
	add.s32 	%r373, %r373, 8;
$L__BB1_11:
	setp.eq.s32 	%p8, %r8, 0;
	@%p8 bra 	$L__BB1_17;
	and.b32  	%r11, %r108, 3;
	setp.lt.u32 	%p9, %r8, 4;
	@%p9 bra 	$L__BB1_14;
	mul.wide.u32 	%rd40, %r373, 4;
	add.s64 	%rd41, %rd4, %rd40;
	mov.b32 	%r115, -8388609;
	st.local.u32 	[%rd41], %r115;
	add.s64 	%rd42, %rd5, %rd40;
	mov.b32 	%r116, -1;
	st.local.u32 	[%rd42], %r116;
	st.local.u32 	[%rd41+4], %r115;
	st.local.u32 	[%rd42+4], %r116;
	st.local.u32 	[%rd41+8], %r115;
	st.local.u32 	[%rd42+8], %r116;
	st.local.u32 	[%rd41+12], %r115;
	st.local.u32 	[%rd42+12], %r116;
	add.s32 	%r373, %r373, 4;
$L__BB1_14:
	setp.eq.s32 	%p10, %r11, 0;
	@%p10 bra 	$L__BB1_17;
	mov.b32 	%r377, 0;
$L__BB1_16:
	.pragma "nounroll";
	mul.wide.u32 	%rd43, %r373, 4;
	add.s64 	%rd44, %rd4, %rd43;
	mov.b32 	%r118, -8388609;
	st.local.u32 	[%rd44], %r118;
	add.s64 	%rd45, %rd5, %rd43;
	mov.b32 	%r119, -1;
	st.local.u32 	[%rd45], %r119;
	add.s32 	%r373, %r373, 1;
	add.s32 	%r377, %r377, 1;
	setp.ne.s32 	%p11, %r377, %r11;
	@%p11 bra 	$L__BB1_16;
$L__BB1_17:
	setp.ge.s32 	%p12, %r379, %r107;
	@%p12 bra 	$L__BB1_32;
	add.s32 	%r18, %r108, -1;
	mul.wide.s32 	%rd46, %r108, 4;
	add.s64 	%rd6, %rd4, %rd46;
	min.s32 	%r19, %r108, 1;
	add.s32 	%r20, %r108, -2;
	add.s64 	%rd7, %rd5, %rd46;
$L__BB1_19:
	ld.param.u64 	%rd203, [_Z14topK_reductionILi512ELi10EEvPfS0_PiiiS1__param_0];
	cvta.to.global.u64 	%rd47, %rd203;
	mul.wide.s32 	%rd48, %r379, 4;
	add.s64 	%rd49, %rd47, %rd48;
	ld.global.f32 	%f1, [%rd49];
	ld.local.f32 	%f5, [%rd6+-4];
	setp.leu.f32 	%p13, %f1, %f5;
	@%p13 bra 	$L__BB1_31;
	mov.u32 	%r382, %r108;
$L__BB1_21:
	mov.u32 	%r28, %r382;
	add.s32 	%r382, %r19, -1;
	setp.lt.s32 	%p14, %r28, 2;
	mov.u32 	%r381, %r19;
	@%p14 bra 	$L__BB1_23;
	add.s32 	%r382, %r28, -1;
	add.s32 	%r120, %r28, -2;
	mul.wide.u32 	%rd50, %r120, 4;
	add.s64 	%rd51, %rd4, %rd50;
	ld.local.f32 	%f6, [%rd51];
	setp.gt.f32 	%p15, %f1, %f6;
	mov.u32 	%r381, %r28;
	@%p15 bra 	$L__BB1_21;
$L__BB1_23:
	setp.le.s32 	%p16, %r108, %r381;
	@%p16 bra 	$L__BB1_30;
	sub.s32 	%r121, %r108, %r381;
	and.b32  	%r33, %r121, 3;
	setp.eq.s32 	%p17, %r33, 0;
	mov.u32 	%r383, %r108;
	@%p17 bra 	$L__BB1_28;
	ld.local.f32 	%f7, [%rd6+-8];
	st.local.f32 	[%rd6+-4], %f7;
	ld.local.u32 	%r122, [%rd7+-8];
	st.local.u32 	[%rd7+-4], %r122;
	setp.eq.s32 	%p18, %r33, 1;
	mov.u32 	%r383, %r18;
	@%p18 bra 	$L__BB1_28;
	ld.local.f32 	%f8, [%rd6+-12];
	st.local.f32 	[%rd6+-8], %f8;
	ld.local.u32 	%r123, [%rd7+-12];
	st.local.u32 	[%rd7+-8], %r123;
	setp.eq.s32 	%p19, %r33, 2;
	mov.u32 	%r383, %r20;
	@%p19 bra 	$L__BB1_28;
	add.s32 	%r383, %r108, -3;
	ld.local.f32 	%f9, [%rd6+-16];
	st.local.f32 	[%rd6+-12], %f9;
	ld.local.u32 	%r124, [%rd7+-16];
	st.local.u32 	[%rd7+-12], %r124;
$L__BB1_28:
	sub.s32 	%r125, %r381, %r108;
	setp.gt.u32 	%p20, %r125, -4;
	@%p20 bra 	$L__BB1_30;
$L__BB1_29:
	mul.wide.s32 	%rd52, %r383, 4;
	add.s64 	%rd53, %rd4, %rd52;
	ld.local.f32 	%f10, [%rd53+-8];
	st.local.f32 	[%rd53+-4], %f10;
	add.s64 	%rd54, %rd5, %rd52;
	ld.local.u32 	%r126, [%rd54+-8];
	st.local.u32 	[%rd54+-4], %r126;
	ld.local.f32 	%f11, [%rd53+-12];
	st.local.f32 	[%rd53+-8], %f11;
	ld.local.u32 	%r127, [%rd54+-12];
	st.local.u32 	[%rd54+-8], %r127;
	add.s32 	%r383, %r383, -4;
	ld.local.f32 	%f12, [%rd53+-16];
	st.local.f32 	[%rd53+-12], %f12;
	ld.local.u32 	%r128, [%rd54+-16];
	st.local.u32 	[%rd54+-12], %r128;
	ld.local.f32 	%f13, [%rd53+-20];
	st.local.f32 	[%rd53+-16], %f13;
	ld.local.u32 	%r129, [%rd54+-20];
	st.local.u32 	[%rd54+-16], %r129;
	setp.gt.s32 	%p21, %r383, %r381;
	@%p21 bra 	$L__BB1_29;
$L__BB1_30:
	mul.wide.s32 	%rd55, %r382, 4;
	add.s64 	%rd56, %rd4, %rd55;
	st.local.f32 	[%rd56], %f1;
	add.s64 	%rd57, %rd5, %rd55;
	st.local.u32 	[%rd57], %r379;
$L__BB1_31:
	mov.u32 	%r130, %nctaid.x;
	mad.lo.s32 	%r379, %r391, %r130, %r379;
	setp.lt.s32 	%p22, %r379, %r107;
	@%p22 bra 	$L__BB1_19;
$L__BB1_32:
	mul.lo.s32 	%r131, %r108, %r391;
	shl.b32 	%r132, %r131, 2;
	mov.u32 	%r133, shared;
	add.s32 	%r23, %r133, %r132;
	setp.lt.s32 	%p23, %r108, 1;
	@%p23 bra 	$L__BB1_45;
	mul.lo.s32 	%r24, %r108, %r2;
	add.s32 	%r135, %r108, -1;
	and.b32  	%r25, %r108, 15;
	setp.lt.u32 	%p24, %r135, 15;
	mov.b32 	%r386, 0;
	@%p24 bra 	$L__BB1_36;
	and.b32  	%r386, %r108, 2147483632;
	mov.b32 	%r385, 0;
$L__BB1_35:
	.pragma "nounroll";
	mul.wide.u32 	%rd58, %r385, 4;
	add.s64 	%rd59, %rd4, %rd58;
	ld.local.v2.f32 	{%f14, %f15}, [%rd59];
	add.s32 	%r137, %r385, %r24;
	shl.b32 	%r138, %r137, 2;
	add.s32 	%r140, %r133, %r138;
	st.shared.f32 	[%r140], %f14;
	add.s64 	%rd60, %rd5, %rd58;
	ld.local.v2.u32 	{%r141, %r142}, [%rd60];
	add.s32 	%r143, %r23, %r138;
	st.shared.u32 	[%r143], %r141;
	st.shared.f32 	[%r140+4], %f15;
	st.shared.u32 	[%r143+4], %r142;
	ld.local.v2.f32 	{%f16, %f17}, [%rd59+8];
	st.shared.f32 	[%r140+8], %f16;
	ld.local.v2.u32 	{%r144, %r145}, [%rd60+8];
	st.shared.u32 	[%r143+8], %r144;
	st.shared.f32 	[%r140+12], %f17;
	st.shared.u32 	[%r143+12], %r145;
	ld.local.v2.f32 	{%f18, %f19}, [%rd59+16];
	st.shared.f32 	[%r140+16], %f18;
	ld.local.v2.u32 	{%r146, %r147}, [%rd60+16];
	st.shared.u32 	[%r143+16], %r146;
	st.shared.f32 	[%r140+20], %f19;
	st.shared.u32 	[%r143+20], %r147;
	ld.local.v2.f32 	{%f20, %f21}, [%rd59+24];
	st.shared.f32 	[%r140+24], %f20;
	ld.local.v2.u32 	{%r148, %r149}, [%rd60+24];
	st.shared.u32 	[%r143+24], %r148;
	st.shared.f32 	[%r140+28], %f21;
	st.shared.u32 	[%r143+28], %r149;
	ld.local.v2.f32 	{%f22, %f23}, [%rd59+32];
	st.shared.f32 	[%r140+32], %f22;
	ld.local.v2.u32 	{%r150, %r151}, [%rd60+32];
	st.shared.u32 	[%r143+32], %r150;
	st.shared.f32 	[%r140+36], %f23;
	st.shared.u32 	[%r143+36], %r151;
	ld.local.v2.f32 	{%f24, %f25}, [%rd59+40];
	st.shared.f32 	[%r140+40], %f24;
	ld.local.v2.u32 	{%r152, %r153}, [%rd60+40];
	st.shared.u32 	[%r143+40], %r152;
	st.shared.f32 	[%r140+44], %f25;
	st.shared.u32 	[%r143+44], %r153;
	ld.local.v2.f32 	{%f26, %f27}, [%rd59+48];
	st.shared.f32 	[%r140+48], %f26;
	ld.local.v2.u32 	{%r154, %r155}, [%rd60+48];
	st.shared.u32 	[%r143+48], %r154;
	st.shared.f32 	[%r140+52], %f27;
	st.shared.u32 	[%r143+52], %r155;
	ld.local.v2.f32 	{%f28, %f29}, [%rd59+56];
	st.shared.f32 	[%r140+56], %f28;
	ld.local.v2.u32 	{%r156, %r157}, [%rd60+56];
	st.shared.u32 	[%r143+56], %r156;
	st.shared.f32 	[%r140+60], %f29;
	st.shared.u32 	[%r143+60], %r157;
	add.s32 	%r385, %r385, 16;
	setp.ne.s32 	%p25, %r385, %r386;
	@%p25 bra 	$L__BB1_35;
$L__BB1_36:
	setp.eq.s32 	%p26, %r25, 0;
	@%p26 bra 	$L__BB1_45;
	and.b32  	%r42, %r108, 7;
	setp.lt.u32 	%p27, %r25, 8;
	@%p27 bra 	$L__BB1_39;
	mul.wide.u32 	%rd61, %r386, 4;
	add.s64 	%rd62, %rd4, %rd61;
	ld.local.f32 	%f30, [%rd62];
	add.s32 	%r158, %r386, %r24;
	shl.b32 	%r159, %r158, 2;
	add.s32 	%r161, %r133, %r159;
	st.shared.f32 	[%r161], %f30;
	add.s64 	%rd63, %rd5, %rd61;
	ld.local.u32 	%r162, [%rd63];
	add.s32 	%r163, %r23, %r159;
	st.shared.u32 	[%r163], %r162;
	ld.local.f32 	%f31, [%rd62+4];
	st.shared.f32 	[%r161+4], %f31;
	ld.local.u32 	%r164, [%rd63+4];
	st.shared.u32 	[%r163+4], %r164;
	ld.local.f32 	%f32, [%rd62+8];
	st.shared.f32 	[%r161+8], %f32;
	ld.local.u32 	%r165, [%rd63+8];
	st.shared.u32 	[%r163+8], %r165;
	ld.local.f32 	%f33, [%rd62+12];
	st.shared.f32 	[%r161+12], %f33;
	ld.local.u32 	%r166, [%rd63+12];
	st.shared.u32 	[%r163+12], %r166;
	ld.local.f32 	%f34, [%rd62+16];
	st.shared.f32 	[%r161+16], %f34;
	ld.local.u32 	%r167, [%rd63+16];
	st.shared.u32 	[%r163+16], %r167;
	ld.local.f32 	%f35, [%rd62+20];
	st.shared.f32 	[%r161+20], %f35;
	ld.local.u32 	%r168, [%rd63+20];
	st.shared.u32 	[%r163+20], %r168;
	ld.local.f32 	%f36, [%rd62+24];
	st.shared.f32 	[%r161+24], %f36;
	ld.local.u32 	%r169, [%rd63+24];
	st.shared.u32 	[%r163+24], %r169;
	ld.local.f32 	%f37, [%rd62+28];
	st.shared.f32 	[%r161+28], %f37;
	ld.local.u32 	%r170, [%rd63+28];
	st.shared.u32 	[%r163+28], %r170;
	add.s32 	%r386, %r386, 8;
$L__BB1_39:
	setp.eq.s32 	%p28, %r42, 0;
	@%p28 bra 	$L__BB1_45;
	and.b32  	%r45, %r108, 3;
	setp.lt.u32 	%p29, %r42, 4;
	@%p29 bra 	$L__BB1_42;
	mul.wide.u32 	%rd64, %r386, 4;
	add.s64 	%rd65, %rd4, %rd64;
	ld.local.f32 	%f38, [%rd65];
	add.s32 	%r171, %r386, %r24;
	shl.b32 	%r172, %r171, 2;
	add.s32 	%r174, %r133, %r172;
	st.shared.f32 	[%r174], %f38;
	add.s64 	%rd66, %rd5, %rd64;
	ld.local.u32 	%r175, [%rd66];
	add.s32 	%r176, %r23, %r172;
	st.shared.u32 	[%r176], %r175;
	ld.local.f32 	%f39, [%rd65+4];
	st.shared.f32 	[%r174+4], %f39;
	ld.local.u32 	%r177, [%rd66+4];
	st.shared.u32 	[%r176+4], %r177;
	ld.local.f32 	%f40, [%rd65+8];
	st.shared.f32 	[%r174+8], %f40;
	ld.local.u32 	%r178, [%rd66+8];
	st.shared.u32 	[%r176+8], %r178;
	ld.local.f32 	%f41, [%rd65+12];
	st.shared.f32 	[%r174+12], %f41;
	ld.local.u32 	%r179, [%rd66+12];
	st.shared.u32 	[%r176+12], %r179;
	add.s32 	%r386, %r386, 4;
$L__BB1_42:
	setp.eq.s32 	%p30, %r45, 0;
	@%p30 bra 	$L__BB1_45;
	mov.b32 	%r390, 0;
$L__BB1_44:
	.pragma "nounroll";
	mul.wide.u32 	%rd67, %r386, 4;
	add.s64 	%rd68, %rd4, %rd67;
	ld.local.f32 	%f42, [%rd68];
	add.s32 	%r181, %r386, %r24;
	shl.b32 	%r182, %r181, 2;
	add.s32 	%r184, %r133, %r182;
	st.shared.f32 	[%r184], %f42;
	add.s64 	%rd69, %rd5, %rd67;
	ld.local.u32 	%r185, [%rd69];
	add.s32 	%r186, %r23, %r182;
	st.shared.u32 	[%r186], %r185;
	add.s32 	%r386, %r386, 1;
	add.s32 	%r390, %r390, 1;
	setp.ne.s32 	%p31, %r390, %r45;
	@%p31 bra 	$L__BB1_44;
$L__BB1_45:
	bar.sync 	0;
	setp.lt.u32 	%p32, %r391, 2;
	@%p32 bra 	$L__BB1_66;
	mul.lo.s32 	%r52, %r108, %r2;
	and.b32  	%r53, %r108, 15;
	and.b32  	%r54, %r108, 7;
	and.b32  	%r55, %r108, 2147483632;
	and.b32  	%r56, %r108, 3;
	neg.s32 	%r57, %r55;
	shl.b32 	%r187, %r391, 2;
	shl.b32 	%r188, %r2, 2;
	add.s32 	%r189, %r187, %r188;
	mad.lo.s32 	%r191, %r108, %r189, %r133;
	add.s32 	%r58, %r191, 32;
$L__BB1_47:
	mov.u32 	%r59, %r391;
	shr.u32 	%r391, %r59, 1;
	setp.ge.u32 	%p33, %r2, %r391;
	@%p33 bra 	$L__BB1_65;
	setp.lt.s32 	%p34, %r108, 1;
	@%p34 bra 	$L__BB1_65;
	add.s32 	%r193, %r391, %r2;
	mul.lo.s32 	%r61, %r193, %r108;
	mov.b32 	%r392, 0;
	mov.u32 	%r393, %r392;
	mov.u32 	%r394, %r392;
$L__BB1_50:
	add.s32 	%r66, %r393, %r52;
	shl.b32 	%r194, %r66, 2;
	mov.u32 	%r195, shared;
	add.s32 	%r196, %r195, %r194;
	ld.shared.f32 	%f2, [%r196];
	add.s32 	%r67, %r392, %r61;
	shl.b32 	%r197, %r67, 2;
	add.s32 	%r198, %r195, %r197;
	ld.shared.f32 	%f3, [%r198];
	setp.ltu.f32 	%p35, %f2, %f3;
	@%p35 bra 	$L__BB1_79;
	mul.wide.u32 	%rd70, %r394, 4;
	add.s64 	%rd71, %rd4, %rd70;
	st.local.f32 	[%rd71], %f2;
	add.s32 	%r200, %r23, %r194;
	ld.shared.u32 	%r201, [%r200];
	add.s64 	%rd72, %rd5, %rd70;
	st.local.u32 	[%rd72], %r201;
	add.s32 	%r393, %r393, 1;
	bra.uni 	$L__BB1_80;
$L__BB1_52:
	add.s32 	%r208, %r108, -1;
	setp.lt.u32 	%p37, %r208, 15;
	mov.b32 	%r401, 0;
	@%p37 bra 	$L__BB1_55;
	shl.b32 	%r209, %r52, 2;
	mov.u32 	%r210, shared;
	add.s32 	%r211, %r209, %r210;
	add.s32 	%r398, %r211, 32;
	add.s64 	%rd205, %rd4, 32;
	add.s64 	%rd204, %rd5, 32;
	mov.u32 	%r397, %r58;
	mov.u32 	%r399, %r57;
$L__BB1_54:
	.pragma "nounroll";
	ld.local.v2.f32 	{%f43, %f44}, [%rd205+-32];
	st.shared.f32 	[%r398+-32], %f43;
	ld.local.v2.u32 	{%r212, %r213}, [%rd204+-32];
	st.shared.u32 	[%r397+-32], %r212;
	st.shared.f32 	[%r398+-28], %f44;
	st.shared.u32 	[%r397+-28], %r213;
	ld.local.v2.f32 	{%f45, %f46}, [%rd205+-24];
	st.shared.f32 	[%r398+-24], %f45;
	ld.local.v2.u32 	{%r214, %r215}, [%rd204+-24];
	st.shared.u32 	[%r397+-24], %r214;
	st.shared.f32 	[%r398+-20], %f46;
	st.shared.u32 	[%r397+-20], %r215;
	ld.local.v2.f32 	{%f47, %f48}, [%rd205+-16];
	st.shared.f32 	[%r398+-16], %f47;
	ld.local.v2.u32 	{%r216, %r217}, [%rd204+-16];
	st.shared.u32 	[%r397+-16], %r216;
	st.shared.f32 	[%r398+-12], %f48;
	st.shared.u32 	[%r397+-12], %r217;
	ld.local.v2.f32 	{%f49, %f50}, [%rd205+-8];
	st.shared.f32 	[%r398+-8], %f49;
	ld.local.v2.u32 	{%r218, %r219}, [%rd204+-8];
	st.shared.u32 	[%r397+-8], %r218;
	st.shared.f32 	[%r398+-4], %f50;
	st.shared.u32 	[%r397+-4], %r219;
	ld.local.v2.f32 	{%f51, %f52}, [%rd205];
	st.shared.f32 	[%r398], %f51;
	ld.local.v2.u32 	{%r220, %r221}, [%rd204];
	st.shared.u32 	[%r397], %r220;
	st.shared.f32 	[%r398+4], %f52;
	st.shared.u32 	[%r397+4], %r221;
	ld.local.v2.f32 	{%f53, %f54}, [%rd205+8];
	st.shared.f32 	[%r398+8], %f53;
	ld.local.v2.u32 	{%r222, %r223}, [%rd204+8];
	st.shared.u32 	[%r397+8], %r222;
	st.shared.f32 	[%r398+12], %f54;
	st.shared.u32 	[%r397+12], %r223;
	ld.local.v2.f32 	{%f55, %f56}, [%rd205+16];
	st.shared.f32 	[%r398+16], %f55;
	ld.local.v2.u32 	{%r224, %r225}, [%rd204+16];
	st.shared.u32 	[%r397+16], %r224;
	st.shared.f32 	[%r398+20], %f56;
	st.shared.u32 	[%r397+20], %r225;
	ld.local.v2.f32 	{%f57, %f58}, [%rd205+24];
	st.shared.f32 	[%r398+24], %f57;
	ld.local.v2.u32 	{%r226, %r227}, [%rd204+24];
	st.shared.u32 	[%r397+24], %r226;
	st.shared.f32 	[%r398+28], %f58;
	st.shared.u32 	[%r397+28], %r227;
	add.s32 	%r399, %r399, 16;
	add.s64 	%rd205, %rd205, 64;
	add.s64 	%rd204, %rd204, 64;
	add.s32 	%r398, %r398, 64;
	add.s32 	%r397, %r397, 64;
	setp.ne.s32 	%p38, %r399, 0;
	mov.u32 	%r401, %r55;
	@%p38 bra 	$L__BB1_54;
$L__BB1_55:
	setp.eq.s32 	%p39, %r53, 0;
	@%p39 bra 	$L__BB1_65;
	add.s32 	%r228, %r53, -1;
	setp.lt.u32 	%p40, %r228, 7;
	@%p40 bra 	$L__BB1_58;
	mul.wide.u32 	%rd76, %r401, 4;
	add.s64 	%rd77, %rd4, %rd76;
	ld.local.f32 	%f59, [%rd77];
	add.s32 	%r229, %r401, %r52;
	shl.b32 	%r230, %r229, 2;
	mov.u32 	%r231, shared;
	add.s32 	%r232, %r231, %r230;
	st.shared.f32 	[%r232], %f59;
	add.s64 	%rd78, %rd5, %rd76;
	ld.local.u32 	%r233, [%rd78];
	add.s32 	%r234, %r23, %r230;
	st.shared.u32 	[%r234], %r233;
	ld.local.f32 	%f60, [%rd77+4];
	st.shared.f32 	[%r232+4], %f60;
	ld.local.u32 	%r235, [%rd78+4];
	st.shared.u32 	[%r234+4], %r235;
	ld.local.f32 	%f61, [%rd77+8];
	st.shared.f32 	[%r232+8], %f61;
	ld.local.u32 	%r236, [%rd78+8];
	st.shared.u32 	[%r234+8], %r236;
	ld.local.f32 	%f62, [%rd77+12];
	st.shared.f32 	[%r232+12], %f62;
	ld.local.u32 	%r237, [%rd78+12];
	st.shared.u32 	[%r234+12], %r237;
	ld.local.f32 	%f63, [%rd77+16];
	st.shared.f32 	[%r232+16], %f63;
	ld.local.u32 	%r238, [%rd78+16];
	st.shared.u32 	[%r234+16], %r238;
	ld.local.f32 	%f64, [%rd77+20];
	st.shared.f32 	[%r232+20], %f64;
	ld.local.u32 	%r239, [%rd78+20];
	st.shared.u32 	[%r234+20], %r239;
	ld.local.f32 	%f65, [%rd77+24];
	st.shared.f32 	[%r232+24], %f65;
	ld.local.u32 	%r240, [%rd78+24];
	st.shared.u32 	[%r234+24], %r240;
	ld.local.f32 	%f66, [%rd77+28];
	st.shared.f32 	[%r232+28], %f66;
	ld.local.u32 	%r241, [%rd78+28];
	st.shared.u32 	[%r234+28], %r241;
	add.s32 	%r401, %r401, 8;
$L__BB1_58:
	setp.eq.s32 	%p41, %r54, 0;
	@%p41 bra 	$L__BB1_65;
	add.s32 	%r242, %r54, -1;
	setp.lt.u32 	%p42, %r242, 3;
	@%p42 bra 	$L__BB1_61;
	mul.wide.u32 	%rd79, %r401, 4;
	add.s64 	%rd80, %rd4, %rd79;
	ld.local.f32 	%f67, [%rd80];
	add.s32 	%r243, %r401, %r52;
	shl.b32 	%r244, %r243, 2;
	mov.u32 	%r245, shared;
	add.s32 	%r246, %r245, %r244;
	st.shared.f32 	[%r246], %f67;
	add.s64 	%rd81, %rd5, %rd79;
	ld.local.u32 	%r247, [%rd81];
	add.s32 	%r248, %r23, %r244;
	st.shared.u32 	[%r248], %r247;
	ld.local.f32 	%f68, [%rd80+4];
	st.shared.f32 	[%r246+4], %f68;
	ld.local.u32 	%r249, [%rd81+4];
	st.shared.u32 	[%r248+4], %r249;
	ld.local.f32 	%f69, [%rd80+8];
	st.shared.f32 	[%r246+8], %f69;
	ld.local.u32 	%r250, [%rd81+8];
	st.shared.u32 	[%r248+8], %r250;
	ld.local.f32 	%f70, [%rd80+12];
	st.shared.f32 	[%r246+12], %f70;
	ld.local.u32 	%r251, [%rd81+12];
	st.shared.u32 	[%r248+12], %r251;
	add.s32 	%r401, %r401, 4;
$L__BB1_61:
	setp.eq.s32 	%p43, %r56, 0;
	@%p43 bra 	$L__BB1_65;
	setp.eq.s32 	%p44, %r56, 1;
	mul.wide.u32 	%rd82, %r401, 4;
	add.s64 	%rd14, %rd4, %rd82;
	ld.local.f32 	%f71, [%rd14];
	add.s32 	%r252, %r401, %r52;
	shl.b32 	%r253, %r252, 2;
	mov.u32 	%r254, shared;
	add.s32 	%r84, %r254, %r253;
	st.shared.f32 	[%r84], %f71;
	add.s64 	%rd15, %rd5, %rd82;
	ld.local.u32 	%r255, [%rd15];
	add.s32 	%r85, %r23, %r253;
	st.shared.u32 	[%r85], %r255;
	@%p44 bra 	$L__BB1_65;
	setp.eq.s32 	%p45, %r56, 2;
	ld.local.f32 	%f72, [%rd14+4];
	st.shared.f32 	[%r84+4], %f72;
	ld.local.u32 	%r256, [%rd15+4];
	st.shared.u32 	[%r85+4], %r256;
	@%p45 bra 	$L__BB1_65;
	ld.local.f32 	%f73, [%rd14+8];
	st.shared.f32 	[%r84+8], %f73;
	ld.local.u32 	%r257, [%rd15+8];
	st.shared.u32 	[%r85+8], %r257;
$L__BB1_65:
	bar.sync 	0;
	setp.gt.u32 	%p46, %r59, 3;
	@%p46 bra 	$L__BB1_47;
$L__BB1_66:
	setp.lt.s32 	%p47, %r108, 1;
	setp.ne.s32 	%p48, %r2, 0;
	or.pred  	%p49, %p48, %p47;
	@%p49 bra 	$L__BB1_92;
	mul.lo.s32 	%r86, %r108, %r3;
	setp.ne.s64 	%p50, %rd17, 0;
	@%p50 bra 	$L__BB1_81;
	add.s32 	%r324, %r108, -1;
	and.b32  	%r87, %r108, 7;
	setp.lt.u32 	%p59, %r324, 7;
	mov.b32 	%r405, 0;
	@%p59 bra 	$L__BB1_71;
	and.b32  	%r405, %r108, 2147483640;
	mov.b32 	%r403, 0;
	mov.u32 	%r327, shared;
$L__BB1_70:
	.pragma "nounroll";
	shl.b32 	%r326, %r403, 2;
	add.s32 	%r328, %r327, %r326;
	ld.shared.v4.f32 	{%f89, %f90, %f91, %f92}, [%r328];
	add.s32 	%r329, %r403, %r86;
	mul.wide.u32 	%rd158, %r329, 4;
	add.s64 	%rd159, %rd3, %rd158;
	st.global.f32 	[%rd159], %f89;
	add.s32 	%r330, %r23, %r326;
	ld.shared.u32 	%r331, [%r330];
	add.s64 	%rd160, %rd1, %rd158;
	st.global.u32 	[%rd160], %r331;
	add.s32 	%r332, %r329, 1;
	mul.wide.u32 	%rd161, %r332, 4;
	add.s64 	%rd162, %rd3, %rd161;
	st.global.f32 	[%rd162], %f90;
	ld.shared.u32 	%r333, [%r330+4];
	add.s64 	%rd163, %rd1, %rd161;
	st.global.u32 	[%rd163], %r333;
	add.s32 	%r334, %r329, 2;
	mul.wide.u32 	%rd164, %r334, 4;
	add.s64 	%rd165, %rd3, %rd164;
	st.global.f32 	[%rd165], %f91;
	ld.shared.u32 	%r335, [%r330+8];
	add.s64 	%rd166, %rd1, %rd164;
	st.global.u32 	[%rd166], %r335;
	add.s32 	%r336, %r329, 3;
	mul.wide.u32 	%rd167, %r336, 4;
	add.s64 	%rd168, %rd3, %rd167;
	st.global.f32 	[%rd168], %f92;
	ld.shared.u32 	%r337, [%r330+12];
	add.s64 	%rd169, %rd1, %rd167;
	st.global.u32 	[%rd169], %r337;
	ld.shared.v4.f32 	{%f93, %f94, %f95, %f96}, [%r328+16];
	add.s32 	%r338, %r329, 4;
	mul.wide.u32 	%rd170, %r338, 4;
	add.s64 	%rd171, %rd3, %rd170;
	st.global.f32 	[%rd171], %f93;
	ld.shared.u32 	%r339, [%r330+16];
	add.s64 	%rd172, %rd1, %rd170;
	st.global.u32 	[%rd172], %r339;
	add.s32 	%r340, %r329, 5;
	mul.wide.u32 	%rd173, %r340, 4;
	add.s64 	%rd174, %rd3, %rd173;
	st.global.f32 	[%rd174], %f94;
	ld.shared.u32 	%r341, [%r330+20];
	add.s64 	%rd175, %rd1, %rd173;
	st.global.u32 	[%rd175], %r341;
	add.s32 	%r342, %r329, 6;
	mul.wide.u32 	%rd176, %r342, 4;
	add.s64 	%rd177, %rd3, %rd176;
	st.global.f32 	[%rd177], %f95;
	ld.shared.u32 	%r343, [%r330+24];
	add.s64 	%rd178, %rd1, %rd176;
	st.global.u32 	[%rd178], %r343;
	add.s32 	%r344, %r329, 7;
	mul.wide.u32 	%rd179, %r344, 4;
	add.s64 	%rd180, %rd3, %rd179;
	st.global.f32 	[%rd180], %f96;
	ld.shared.u32 	%r345, [%r330+28];
	add.s64 	%rd181, %rd1, %rd179;
	st.global.u32 	[%rd181], %r345;
	add.s32 	%r403, %r403, 8;
	setp.ne.s32 	%p60, %r403, %r405;
	@%p60 bra 	$L__BB1_70;
$L__BB1_71:
	setp.eq.s32 	%p61, %r87, 0;
	@%p61 bra 	$L__BB1_92;
	and.b32  	%r92, %r108, 3;
	setp.lt.u32 	%p62, %r87, 4;
	@%p62 bra 	$L__BB1_74;
	shl.b32 	%r346, %r405, 2;
	mov.u32 	%r347, shared;
	add.s32 	%r348, %r347, %r346;
	ld.shared.f32 	%f97, [%r348];
	add.s32 	%r349, %r405, %r86;
	mul.wide.u32 	%rd182, %r349, 4;
	add.s64 	%rd183, %rd3, %rd182;
	st.global.f32 	[%rd183], %f97;
	add.s32 	%r350, %r23, %r346;
	ld.shared.u32 	%r351, [%r350];
	add.s64 	%rd184, %rd1, %rd182;
	st.global.u32 	[%rd184], %r351;
	ld.shared.f32 	%f98, [%r348+4];
	add.s32 	%r352, %r349, 1;
	mul.wide.u32 	%rd185, %r352, 4;
	add.s64 	%rd186, %rd3, %rd185;
	st.global.f32 	[%rd186], %f98;
	ld.shared.u32 	%r353, [%r350+4];
	add.s64 	%rd187, %rd1, %rd185;
	st.global.u32 	[%rd187], %r353;
	ld.shared.f32 	%f99, [%r348+8];
	add.s32 	%r354, %r349, 2;
	mul.wide.u32 	%rd188, %r354, 4;
	add.s64 	%rd189, %rd3, %rd188;
	st.global.f32 	[%rd189], %f99;
	ld.shared.u32 	%r355, [%r350+8];
	add.s64 	%rd190, %rd1, %rd188;
	st.global.u32 	[%rd190], %r355;
	ld.shared.f32 	%f100, [%r348+12];
	add.s32 	%r356, %r349, 3;
	mul.wide.u32 	%rd191, %r356, 4;
	add.s64 	%rd192, %rd3, %rd191;
	st.global.f32 	[%rd192], %f100;
	ld.shared.u32 	%r357, [%r350+12];
	add.s64 	%rd193, %rd1, %rd191;
	st.global.u32 	[%rd193], %r357;
	add.s32 	%r405, %r405, 4;
$L__BB1_74:
	setp.eq.s32 	%p63, %r92, 0;
	@%p63 bra 	$L__BB1_92;
	setp.eq.s32 	%p64, %r92, 1;
	@%p64 bra 	$L__BB1_77;
	shl.b32 	%r358, %r405, 2;
	mov.u32 	%r359, shared;
	add.s32 	%r360, %r359, %r358;
	ld.shared.f32 	%f101, [%r360];
	add.s32 	%r361, %r405, %r86;
	mul.wide.u32 	%rd194, %r361, 4;
	add.s64 	%rd195, %rd3, %rd194;
	st.global.f32 	[%rd195], %f101;
	add.s32 	%r362, %r23, %r358;
	ld.shared.u32 	%r363, [%r362];
	add.s64 	%rd196, %rd1, %rd194;
	st.global.u32 	[%rd196], %r363;
	ld.shared.f32 	%f102, [%r360+4];
	add.s32 	%r364, %r361, 1;
	mul.wide.u32 	%rd197, %r364, 4;
	add.s64 	%rd198, %rd3, %rd197;
	st.global.f32 	[%rd198], %f102;
	ld.shared.u32 	%r365, [%r362+4];
	add.s64 	%rd199, %rd1, %rd197;
	st.global.u32 	[%rd199], %r365;
	add.s32 	%r405, %r405, 2;
$L__BB1_77:
	and.b32  	%r366, %r108, 1;
	setp.eq.b32 	%p65, %r366, 1;
	not.pred 	%p66, %p65;
	@%p66 bra 	$L__BB1_92;
	shl.b32 	%r367, %r405, 2;
	mov.u32 	%r368, shared;
	add.s32 	%r369, %r368, %r367;
	ld.shared.f32 	%f103, [%r369];
	add.s32 	%r370, %r405, %r86;
	mul.wide.u32 	%rd200, %r370, 4;
	add.s64 	%rd201, %rd3, %rd200;
	st.global.f32 	[%rd201], %f103;
	add.s32 	%r371, %r23, %r367;
	ld.shared.u32 	%r372, [%r371];
	add.s64 	%rd202, %rd1, %rd200;
	st.global.u32 	[%rd202], %r372;
	bra.uni 	$L__BB1_92;
$L__BB1_79:
	mul.wide.u32 	%rd73, %r394, 4;
	add.s64 	%rd74, %rd4, %rd73;
	st.local.f32 	[%rd74], %f3;
	add.s32 	%r203, %r23, %r197;
	ld.shared.u32 	%r204, [%r203];
	add.s64 	%rd75, %rd5, %rd73;
	st.local.u32 	[%rd75], %r204;
	add.s32 	%r392, %r392, 1;
$L__BB1_80:
	add.s32 	%r394, %r394, 1;
	max.s32 	%r205, %r394, %r393;
	max.s32 	%r206, %r205, %r392;
	setp.lt.s32 	%p36, %r206, %r108;
	@%p36 bra 	$L__BB1_50;
	bra.uni 	$L__BB1_52;
$L__BB1_81:
	add.s32 	%r259, %r108, -1;
	and.b32  	%r97, %r108, 7;
	setp.lt.u32 	%p51, %r259, 7;
	mov.b32 	%r409, 0;
	@%p51 bra 	$L__BB1_84;
	and.b32  	%r409, %r108, 2147483640;
	mov.b32 	%r407, 0;
	mov.u32 	%r262, shared;
$L__BB1_83:
	.pragma "nounroll";
	shl.b32 	%r261, %r407, 2;
	add.s32 	%r263, %r262, %r261;
	ld.shared.v4.f32 	{%f74, %f75, %f76, %f77}, [%r263];
	add.s32 	%r264, %r407, %r86;
	mul.wide.u32 	%rd83, %r264, 4;
	add.s64 	%rd84, %rd3, %rd83;
	st.global.f32 	[%rd84], %f74;
	add.s32 	%r265, %r23, %r261;
	ld.shared.u32 	%r266, [%r265];
	mul.wide.s32 	%rd85, %r266, 4;
	add.s64 	%rd86, %rd2, %rd85;
	ld.global.u32 	%r267, [%rd86];
	add.s64 	%rd87, %rd1, %rd83;
	st.global.u32 	[%rd87], %r267;
	add.s32 	%r268, %r264, 1;
	mul.wide.u32 	%rd88, %r268, 4;
	add.s64 	%rd89, %rd3, %rd88;
	st.global.f32 	[%rd89], %f75;
	ld.shared.u32 	%r269, [%r265+4];
	mul.wide.s32 	%rd90, %r269, 4;
	add.s64 	%rd91, %rd2, %rd90;
	ld.global.u32 	%r270, [%rd91];
	add.s64 	%rd92, %rd1, %rd88;
	st.global.u32 	[%rd92], %r270;
	add.s32 	%r271, %r264, 2;
	mul.wide.u32 	%rd93, %r271, 4;
	add.s64 	%rd94, %rd3, %rd93;
	st.global.f32 	[%rd94], %f76;
	ld.shared.u32 	%r272, [%r265+8];
	mul.wide.s32 	%rd95, %r272, 4;
	add.s64 	%rd96, %rd2, %rd95;
	ld.global.u32 	%r273, [%rd96];
	add.s64 	%rd97, %rd1, %rd93;
	st.global.u32 	[%rd97], %r273;
	add.s32 	%r274, %r264, 3;
	mul.wide.u32 	%rd98, %r274, 4;
	add.s64 	%rd99, %rd3, %rd98;
	st.global.f32 	[%rd99], %f77;
	ld.shared.u32 	%r275, [%r265+12];
	mul.wide.s32 	%rd100, %r275, 4;
	add.s64 	%rd101, %rd2, %rd100;
	ld.global.u32 	%r276, [%rd101];
	add.s64 	%rd102, %rd1, %rd98;
	st.global.u32 	[%rd102], %r276;
	ld.shared.v4.f32 	{%f78, %f79, %f80, %f81}, [%r263+16];
	add.s32 	%r277, %r264, 4;
	mul.wide.u32 	%rd103, %r277, 4;
	add.s64 	%rd104, %rd3, %rd103;
	st.global.f32 	[%rd104], %f78;
	ld.shared.u32 	%r278, [%r265+16];
	mul.wide.s32 	%rd105, %r278, 4;
	add.s64 	%rd106, %rd2, %rd105;
	ld.global.u32 	%r279, [%rd106];
	add.s64 	%rd107, %rd1, %rd103;
	st.global.u32 	[%rd107], %r279;
	add.s32 	%r280, %r264, 5;
	mul.wide.u32 	%rd108, %r280, 4;
	add.s64 	%rd109, %rd3, %rd108;
	st.global.f32 	[%rd109], %f79;
	ld.shared.u32 	%r281, [%r265+20];
	mul.wide.s32 	%rd110, %r281, 4;
	add.s64 	%rd111, %rd2, %rd110;
	ld.global.u32 	%r282, [%rd111];
	add.s64 	%rd112, %rd1, %rd108;
	st.global.u32 	[%rd112], %r282;
	add.s32 	%r283, %r264, 6;
	mul.wide.u32 	%rd113, %r283, 4;
	add.s64 	%rd114, %rd3, %rd113;
	st.global.f32 	[%rd114], %f80;
	ld.shared.u32 	%r284, [%r265+24];
	mul.wide.s32 	%rd115, %r284, 4;
	add.s64 	%rd116, %rd2, %rd115;
	ld.global.u32 	%r285, [%rd116];
	add.s64 	%rd117, %rd1, %rd113;
	st.global.u32 	[%rd117], %r285;
	add.s32 	%r286, %r264, 7;
	mul.wide.u32 	%rd118, %r286, 4;
	add.s64 	%rd119, %rd3, %rd118;
	st.global.f32 	[%rd119], %f81;
	ld.shared.u32 	%r287, [%r265+28];
	mul.wide.s32 	%rd120, %r287, 4;
	add.s64 	%rd121, %rd2, %rd120;
	ld.global.u32 	%r288, [%rd121];
	add.s64 	%rd122, %rd1, %rd118;
	st.global.u32 	[%rd122], %r288;
	add.s32 	%r407, %r407, 8;
	setp.ne.s32 	%p52, %r407, %r409;
	@%p52 bra 	$L__BB1_83;
$L__BB1_84:
	setp.eq.s32 	%p53, %r97, 0;
	@%p53 bra 	$L__BB1_92;
	and.b32  	%r102, %r108, 3;
	setp.lt.u32 	%p54, %r97, 4;
	@%p54 bra 	$L__BB1_87;
	shl.b32 	%r289, %r409, 2;
	mov.u32 	%r290, shared;
	add.s32 	%r291, %r290, %r289;
	ld.shared.f32 	%f82, [%r291];
	add.s32 	%r292, %r409, %r86;
	mul.wide.u32 	%rd123, %r292, 4;
	add.s64 	%rd124, %rd3, %rd123;
	st.global.f32 	[%rd124], %f82;
	add.s32 	%r293, %r23, %r289;
	ld.shared.u32 	%r294, [%r293];
	mul.wide.s32 	%rd125, %r294, 4;
	add.s64 	%rd126, %rd2, %rd125;
	ld.global.u32 	%r295, [%rd126];
	add.s64 	%rd127, %rd1, %rd123;
	st.global.u32 	[%rd127], %r295;
	ld.shared.f32 	%f83, [%r291+4];
	add.s32 	%r296, %r292, 1;
	mul.wide.u32 	%rd128, %r296, 4;
	add.s64 	%rd129, %rd3, %rd128;
	st.global.f32 	[%rd129], %f83;
	ld.shared.u32 	%r297, [%r293+4];
	mul.wide.s32 	%rd130, %r297, 4;
	add.s64 	%rd131, %rd2, %rd130;
	ld.global.u32 	%r298, [%rd131];
	add.s64 	%rd132, %rd1, %rd128;
	st.global.u32 	[%rd132], %r298;
	ld.shared.f32 	%f84, [%r291+8];
	add.s32 	%r299, %r292, 2;
	mul.wide.u32 	%rd133, %r299, 4;
	add.s64 	%rd134, %rd3, %rd133;
	st.global.f32 	[%rd134], %f84;
	ld.shared.u32 	%r300, [%r293+8];
	mul.wide.s32 	%rd135, %r300, 4;
	add.s64 	%rd136, %rd2, %rd135;
	ld.global.u32 	%r301, [%rd136];
	add.s64 	%rd137, %rd1, %rd133;
	st.global.u32 	[%rd137], %r301;
	ld.shared.f32 	%f85, [%r291+12];
	add.s32 	%r302, %r292, 3;
	mul.wide.u32 	%rd138, %r302, 4;
	add.s64 	%rd139, %rd3, %rd138;
	st.global.f32 	[%rd139], %f85;
	ld.shared.u32 	%r303, [%r293+12];
	mul.wide.s32 	%rd140, %r303, 4;
	add.s64 	%rd141, %rd2, %rd140;
	ld.global.u32 	%r304, [%rd141];
	add.s64 	%rd142, %rd1, %rd138;
	st.global.u32 	[%rd142], %r304;
	add.s32 	%r409, %r409, 4;
$L__BB1_87:
	setp.eq.s32 	%p55, %r102, 0;
	@%p55 bra 	$L__BB1_92;
	setp.eq.s32 	%p56, %r102, 1;
	@%p56 bra 	$L__BB1_90;
	shl.b32 	%r305, %r409, 2;
	mov.u32 	%r306, shared;
	add.s32 	%r307, %r306, %r305;
	ld.shared.f32 	%f86, [%r307];
	add.s32 	%r308, %r409, %r86;
	mul.wide.u32 	%rd143, %r308, 4;
	add.s64 	%rd144, %rd3, %rd143;
	st.global.f32 	[%rd144], %f86;
	add.s32 	%r309, %r23, %r305;
	ld.shared.u32 	%r310, [%r309];
	mul.wide.s32 	%rd145, %r310, 4;
	add.s64 	%rd146, %rd2, %rd145;
	ld.global.u32 	%r311, [%rd146];
	add.s64 	%rd147, %rd1, %rd143;
	st.global.u32 	[%rd147], %r311;
	ld.shared.f32 	%f87, [%r307+4];
	add.s32 	%r312, %r308, 1;
	mul.wide.u32 	%rd148, %r312, 4;
	add.s64 	%rd149, %rd3, %rd148;
	st.global.f32 	[%rd149], %f87;
	ld.shared.u32 	%r313, [%r309+4];
	mul.wide.s32 	%rd150, %r313, 4;
	add.s64 	%rd151, %rd2, %rd150;
	ld.global.u32 	%r314, [%rd151];
	add.s64 	%rd152, %rd1, %rd148;
	st.global.u32 	[%rd152], %r314;
	add.s32 	%r409, %r409, 2;
$L__BB1_90:
	and.b32  	%r315, %r108, 1;
	setp.eq.b32 	%p57, %r315, 1;
	not.pred 	%p58, %p57;
	@%p58 bra 	$L__BB1_92;
	shl.b32 	%r316, %r409, 2;
	mov.u32 	%r317, shared;
	add.s32 	%r318, %r317, %r316;
	ld.shared.f32 	%f88, [%r318];
	add.s32 	%r319, %r409, %r86;
	mul.wide.u32 	%rd153, %r319, 4;
	add.s64 	%rd154, %rd3, %rd153;
	st.global.f32 	[%rd154], %f88;
	add.s32 	%r320, %r23, %r316;
	ld.shared.u32 	%r321, [%r320];
	mul.wide.s32 	%rd155, %r321, 4;
	add.s64 	%rd156, %rd2, %rd155;
	ld.global.u32 	%r322, [%rd156];
	add.s64 	%rd157, %rd1, %rd153;
	st.global.u32 	[%rd157], %r322;
$L__BB1_92:
	ret;

}


// ===== COMPILED SASS (sm_100) =====

	.target	sm_100

	.elftype	@"ET_EXEC"


//--------------------- .note.nv.tkinfo           --------------------------
	.section	.note.nv.tkinfo,"",@"SHT_NOTE"
	.sectionflags	@"SHF_NOTE_NV_TKINFO"
	.tkinfo
        /*0018*/ 	.word	0x00000002
        /*0030*/ 	.string	""
        /*0030*/ 	.string	"ptxas"
        /*0030*/ 	.string	"Cuda compilation tools, release 13.0, V13.0.88"
        /*0030*/ 	.string	"Build cuda_13.0.r13.0/compiler.36424714_0"
        /*0030*/ 	.string	"-arch sm_100 -m 64 "



//--------------------- .note.nv.cuinfo           --------------------------
	.section	.note.nv.cuinfo,"",@"SHT_NOTE"
	.sectionflags	@"SHF_NOTE_NV_CUINFO"
        /*0018*/ 	.short	0x0002
        /*001a*/ 	.short	0x0064
        /*001c*/ 	.short	0x0082
	.zero		2


//--------------------- .nv.info                  --------------------------
	.section	.nv.info,"",@"SHT_CUDA_INFO"
	.align	4


	//----- nvinfo : EIATTR_REGCOUNT
	.align		4
        /*0000*/ 	.byte	0x04, 0x2f
        /*0002*/ 	.short	(.L_6 - .L_5)
	.align		4
.L_5:
        /*0004*/ 	.word	index@(_Z14topK_reductionILi256ELi10EEvPfS0_PiiiS1_)
        /*0008*/ 	.word	0x00000020


	//----- nvinfo : EIATTR_FRAME_SIZE
	.align		4
.L_6:
        /*000c*/ 	.byte	0x04, 0x11
        /*000e*/ 	.short	(.L_8 - .L_7)
	.align		4
.L_7:
        /*0010*/ 	.word	index@(_Z14topK_reductionILi256ELi10EEvPfS0_PiiiS1_)
        /*0014*/ 	.word	0x00000050


	//----- nvinfo : EIATTR_REGCOUNT
	.align		4
.L_8:
        /*0018*/ 	.byte	0x04, 0x2f
        /*001a*/ 	.short	(.L_10 - .L_9)
	.align		4
.L_9:
        /*001c*/ 	.word	index@(_Z14topK_reductionILi512ELi10EEvPfS0_PiiiS1_)
        /*0020*/ 	.word	0x00000020


	//----- nvinfo : EIATTR_FRAME_SIZE
	.align		4
.L_10:
        /*0024*/ 	.byte	0x04, 0x11
        /*0026*/ 	.short	(.L_12 - .L_11)
	.align		4
.L_11:
        /*0028*/ 	.word	index@(_Z14topK_reductionILi512ELi10EEvPfS0_PiiiS1_)
        /*002c*/ 	.word	0x00000050


	//----- nvinfo : EIATTR_MIN_STACK_SIZE
	.align		4
.L_12:
        /*0030*/ 	.byte	0x04, 0x12
        /*0032*/ 	.short	(.L_14 - .L_13)
	.align		4
.L_13:
        /*0034*/ 	.word	index@(_Z14topK_reductionILi512ELi10EEvPfS0_PiiiS1_)
        /*0038*/ 	.word	0x00000050


	//----- nvinfo : EIATTR_MIN_STACK_SIZE
	.align		4
.L_14:
        /*003c*/ 	.byte	0x04, 0x12
        /*003e*/ 	.short	(.L_16 - .L_15)
	.align		4
.L_15:
        /*0040*/ 	.word	index@(_Z14topK_reductionILi256ELi10EEvPfS0_PiiiS1_)
        /*0044*/ 	.word	0x00000050
.L_16:


//--------------------- .nv.compat                --------------------------
	.section	.nv.compat,"",@"SHT_CUDA_COMPAT_INFO"
	.align	4
        /*0000*/ 	.byte	0x02, 0x09, 0x00, 0x00, 0x02, 0x02, 0x01, 0x00, 0x02, 0x05, 0x05, 0x00, 0x03, 0x07, 0x01, 0x01
        /*0010*/ 	.byte	0x02, 0x03, 0x00, 0x00, 0x02, 0x06, 0x01, 0x00, 0x04, 0x0b, 0x08, 0x00, 0x09, 0x00, 0x00, 0x00
        /*0020*/ 	.byte	0x00, 0x00, 0x00, 0x00


//--------------------- .nv.info._Z14topK_reductionILi512ELi10EEvPfS0_PiiiS1_ --------------------------
	.section	.nv.info._Z14topK_reductionILi512ELi10EEvPfS0_PiiiS1_,"",@"SHT_CUDA_INFO"
	.sectionflags	@""
	.align	4


	//----- nvinfo : EIATTR_CUDA_API_VERSION
	.align		4
        /*0000*/ 	.byte	0x04, 0x37
        /*0002*/ 	.short	(.L_18 - .L_17)
.L_17:
        /*0004*/ 	.word	0x00000082


	//----- nvinfo : EIATTR_KPARAM_INFO
	.align		4
.L_18:
        /*0008*/ 	.byte	0x04, 0x17
        /*000a*/ 	.short	(.L_20 - .L_19)
.L_19:
        /*000c*/ 	.word	0x00000000
        /*0010*/ 	.short	0x0005
        /*0012*/ 	.short	0x0020
        /*0014*/ 	.byte	0x00, 0xf5, 0x21, 0x00


	//----- nvinfo : EIATTR_KPARAM_INFO
	.align		4
.L_20:
        /*0018*/ 	.byte	0x04, 0x17
        /*001a*/ 	.short	(.L_22 - .L_21)
.L_21:
        /*001c*/ 	.word	0x00000000
        /*0020*/ 	.short	0x0004
        /*0022*/ 	.short	0x001c
        /*0024*/ 	.byte	0x00, 0xf0, 0x11, 0x00


	//----- nvinfo : EIATTR_KPARAM_INFO
	.align		4
.L_22:
        /*0028*/ 	.byte	0x04, 0x17
        /*002a*/ 	.short	(.L_24 - .L_23)
.L_23:
        /*002c*/ 	.word	0x00000000
        /*0030*/ 	.short	0x0003
        /*0032*/ 	.short	0x0018
        /*0034*/ 	.byte	0x00, 0xf0, 0x11, 0x00


	//----- nvinfo : EIATTR_KPARAM_INFO
	.align		4
.L_24:
        /*0038*/ 	.byte	0x04, 0x17
        /*003a*/ 	.short	(.L_26 - .L_25)
.L_25:
        /*003c*/ 	.word	0x00000000
        /*0040*/ 	.short	0x0002
        /*0042*/ 	.short	0x0010
        /*0044*/ 	.byte	0x00, 0xf5, 0x21, 0x00


	//----- nvinfo : EIATTR_KPARAM_INFO
	.align		4
.L_26:
        /*0048*/ 	.byte	0x04, 0x17
        /*004a*/ 	.short	(.L_28 - .L_27)
.L_27:
        /*004c*/ 	.word	0x00000000
        /*0050*/ 	.short	0x0001
        /*0052*/ 	.short	0x0008
        /*0054*/ 	.byte	0x00, 0xf5, 0x21, 0x00


	//----- nvinfo : EIATTR_KPARAM_INFO
	.align		4
.L_28:
        /*0058*/ 	.byte	0x04, 0x17
        /*005a*/ 	.short	(.L_30 - .L_29)
.L_29:
        /*005c*/ 	.word	0x00000000
        /*0060*/ 	.short	0x0000
        /*0062*/ 	.short	0x0000
        /*0064*/ 	.byte	0x00, 0xf5, 0x21, 0x00


	//----- nvinfo : EIATTR_SPARSE_MMA_MASK
	.align		4
.L_30:
        /*0068*/ 	.byte	0x03, 0x50
        /*006a*/ 	.short	0x0000


	//----- nvinfo : EIATTR_MAXREG_COUNT
	.align		4
        /*006c*/ 	.byte	0x03, 0x1b
        /*006e*/ 	.short	0x00ff


	//----- nvinfo : EIATTR_NUM_BARRIERS
	.align		4
        /*0070*/ 	.byte	0x02, 0x4c
        /*0072*/ 	.byte	0x01
	.zero		1


	//----- nvinfo : EIATTR_EXTERNS
	.align		4
        /*0074*/ 	.byte	0x04, 0x0f
        /*0076*/ 	.short	(.L_32 - .L_31)


	//   ....[0]....
	.align		4
.L_31:
        /*0078*/ 	.word	index@(__assertfail)


	//----- nvinfo : EIATTR_MERCURY_ISA_VERSION
	.align		4
.L_32:
        /*007c*/ 	.byte	0x03, 0x5f
        /*007e*/ 	.short	0x0101


	//----- nvinfo : EIATTR_VRC_CTA_INIT_COUNT
	.align		4
        /*0080*/ 	.byte	0x02, 0x4a
	.zero		1
	.zero		1


	//----- nvinfo : EIATTR_SYSCALL_OFFSETS
	.align		4
        /*0084*/ 	.byte	0x04, 0x46
        /*0086*/ 	.short	(.L_34 - .L_33)


	//   ....[0]....
.L_33:
        /*0088*/ 	.word	0x00000150


	//   ....[1]....
        /*008c*/ 	.word	0x00000280


	//----- nvinfo : EIATTR_EXIT_INSTR_OFFSETS
	.align		4
.L_34:
        /*0090*/ 	.byte	0x04, 0x1c
        /*0092*/ 	.short	(.L_36 - .L_35)


	//   ....[0]....
.L_35:
        /*0094*/ 	.word	0x00002570


	//   ....[1]....
        /*0098*/ 	.word	0x00002a20


	//   ....[2]....
        /*009c*/ 	.word	0x00002cb0


	//   ....[3]....
        /*00a0*/ 	.word	0x00002e70


	//   ....[4]....
        /*00a4*/ 	.word	0x00002f60


	//   ....[5]....
        /*00a8*/ 	.word	0x000034e0


	//   ....[6]....
        /*00ac*/ 	.word	0x00003800


	//   ....[7]....
        /*00b0*/ 	.word	0x00003a10


	//   ....[8]....
        /*00b4*/ 	.word	0x00003b30


	//----- nvinfo : EIATTR_CRS_STACK_SIZE
	.align		4
.L_36:
        /*00b8*/ 	.byte	0x04, 0x1e
        /*00ba*/ 	.short	(.L_38 - .L_37)
.L_37:
        /*00bc*/ 	.word	0x00000000


	//----- nvinfo : EIATTR_CBANK_PARAM_SIZE
	.align		4
.L_38:
        /*00c0*/ 	.byte	0x03, 0x19
        /*00c2*/ 	.short	0x0028


	//----- nvinfo : EIATTR_PARAM_CBANK
	.align		4
        /*00c4*/ 	.byte	0x04, 0x0a
        /*00c6*/ 	.short	(.L_40 - .L_39)
	.align		4
.L_39:
        /*00c8*/ 	.word	index@(.nv.constant0._Z14topK_reductionILi512ELi10EEvPfS0_PiiiS1_)
        /*00cc*/ 	.short	0x0380
        /*00ce*/ 	.short	0x0028


	//----- nvinfo : EIATTR_SW_WAR
	.align		4
.L_40:
        /*00d0*/ 	.byte	0x04, 0x36
        /*00d2*/ 	.short	(.L_42 - .L_41)
.L_41:
        /*00d4*/ 	.word	0x00000008
.L_42:


//--------------------- .nv.info._Z14topK_reductionILi256ELi10EEvPfS0_PiiiS1_ --------------------------
	.section	.nv.info._Z14topK_reductionILi256ELi10EEvPfS0_PiiiS1_,"",@"SHT_CUDA_INFO"
	.sectionflags	@""
	.align	4


	//----- nvinfo : EIATTR_CUDA_API_VERSION
	.align		4
        /*0000*/ 	.byte	0x04, 0x37
        /*0002*/ 	.short	(.L_44 - .L_43)
.L_43:
        /*0004*/ 	.word	0x00000082


	//----- nvinfo : EIATTR_KPARAM_INFO
	.align		4
.L_44:
        /*0008*/ 	.byte	0x04, 0x17
        /*000a*/ 	.short	(.L_46 - .L_45)
.L_45:
        /*000c*/ 	.word	0x00000000
        /*0010*/ 	.short	0x0005
        /*0012*/ 	.short	0x0020
        /*0014*/ 	.byte	0x00, 0xf5, 0x21, 0x00


	//----- nvinfo : EIATTR_KPARAM_INFO
	.align		4
.L_46:
        /*0018*/ 	.byte	0x04, 0x17
        /*001a*/ 	.short	(.L_48 - .L_47)
.L_47:
        /*001c*/ 	.word	0x00000000
        /*0020*/ 	.short	0x0004
        /*0022*/ 	.short	0x001c
        /*0024*/ 	.byte	0x00, 0xf0, 0x11, 0x00


	//----- nvinfo : EIATTR_KPARAM_INFO
	.align		4
.L_48:
        /*0028*/ 	.byte	0x04, 0x17
        /*002a*/ 	.short	(.L_50 - .L_49)
.L_49:
        /*002c*/ 	.word	0x00000000
        /*0030*/ 	.short	0x0003
        /*0032*/ 	.short	0x0018
        /*0034*/ 	.byte	0x00, 0xf0, 0x11, 0x00


	//----- nvinfo : EIATTR_KPARAM_INFO
	.align		4
.L_50:
        /*0038*/ 	.byte	0x04, 0x17
        /*003a*/ 	.short	(.L_52 - .L_51)
.L_51:
        /*003c*/ 	.word	0x00000000
        /*0040*/ 	.short	0x0002
        /*0042*/ 	.short	0x0010
        /*0044*/ 	.byte	0x00, 0xf5, 0x21, 0x00


	//----- nvinfo : EIATTR_KPARAM_INFO
	.align		4
.L_52:
        /*0048*/ 	.byte	0x04, 0x17
        /*004a*/ 	.short	(.L_54 - .L_53)
.L_53:
        /*004c*/ 	.word	0x00000000
        /*0050*/ 	.short	0x0001
        /*0052*/ 	.short	0x0008
        /*0054*/ 	.byte	0x00, 0xf5, 0x21, 0x00


	//----- nvinfo : EIATTR_KPARAM_INFO
	.align		4
.L_54:
        /*0058*/ 	.byte	0x04, 0x17
        /*005a*/ 	.short	(.L_56 - .L_55)
.L_55:
        /*005c*/ 	.word	0x00000000
        /*0060*/ 	.short	0x0000
        /*0062*/ 	.short	0x0000
        /*0064*/ 	.byte	0x00, 0xf5, 0x21, 0x00


	//----- nvinfo : EIATTR_SPARSE_MMA_MASK
	.align		4
.L_56:
        /*0068*/ 	.byte	0x03, 0x50
        /*006a*/ 	.short	0x0000


	//----- nvinfo : EIATTR_MAXREG_COUNT
	.align		4
        /*006c*/ 	.byte	0x03, 0x1b
        /*006e*/ 	.short	0x00ff


	//----- nvinfo : EIATTR_NUM_BARRIERS
	.align		4
        /*0070*/ 	.byte	0x02, 0x4c
        /*0072*/ 	.byte	0x01
	.zero		1


	//----- nvinfo : EIATTR_EXTERNS
	.align		4
        /*0074*/ 	.byte	0x04, 0x0f
        /*0076*/ 	.short	(.L_58 - .L_57)


	//   ....[0]....
	.align		4
.L_57:
        /*0078*/ 	.word	index@(__assertfail)


	//----- nvinfo : EIATTR_MERCURY_ISA_VERSION
	.align		4
.L_58:
        /*007c*/ 	.byte	0x03, 0x5f
        /*007e*/ 	.short	0x0101


	//----- nvinfo : EIATTR_VRC_CTA_INIT_COUNT
	.align		4
        /*0080*/ 	.byte	0x02, 0x4a
	.zero		1
	.zero		1


	//----- nvinfo : EIATTR_SYSCALL_OFFSETS
	.align		4
        /*0084*/ 	.byte	0x04, 0x46
        /*0086*/ 	.short	(.L_60 - .L_59)


	//   ....[0]....
.L_59:
        /*0088*/ 	.word	0x00000150


	//   ....[1]....
        /*008c*/ 	.word	0x00000280


	//----- nvinfo : EIATTR_EXIT_INSTR_OFFSETS
	.align		4
.L_60:
        /*0090*/ 	.byte	0x04, 0x1c
        /*0092*/ 	.short	(.L_62 - .L_61)


	//   ....[0]....
.L_61:
        /*0094*/ 	.word	0x00002570


	//   ....[1]....
        /*0098*/ 	.word	0x00002a20


	//   ....[2]....
        /*009c*/ 	.word	0x00002cb0


	//   ....[3]....
        /*00a0*/ 	.word	0x00002e70


	//   ....[4]....
        /*00a4*/ 	.word	0x00002f60


	//   ....[5]....
        /*00a8*/ 	.word	0x000034e0


	//   ....[6]....
        /*00ac*/ 	.word	0x00003800


	//   ....[7]....
        /*00b0*/ 	.word	0x00003a10


	//   ....[8]....
        /*00b4*/ 	.word	0x00003b30


	//----- nvinfo : EIATTR_CRS_STACK_SIZE
	.align		4
.L_62:
        /*00b8*/ 	.byte	0x04, 0x1e
        /*00ba*/ 	.short	(.L_64 - .L_63)
.L_63:
        /*00bc*/ 	.word	0x00000000


	//----- nvinfo : EIATTR_CBANK_PARAM_SIZE
	.align		4
.L_64:
        /*00c0*/ 	.byte	0x03, 0x19
        /*00c2*/ 	.short	0x0028


	//----- nvinfo : EIATTR_PARAM_CBANK
	.align		4
        /*00c4*/ 	.byte	0x04, 0x0a
        /*00c6*/ 	.short	(.L_66 - .L_65)
	.align		4
.L_65:
        /*00c8*/ 	.word	index@(.nv.constant0._Z14topK_reductionILi256ELi10EEvPfS0_PiiiS1_)
        /*00cc*/ 	.short	0x0380
        /*00ce*/ 	.short	0x0028


	//----- nvinfo : EIATTR_SW_WAR
	.align		4
.L_66:
        /*00d0*/ 	.byte	0x04, 0x36
        /*00d2*/ 	.short	(.L_68 - .L_67)
.L_67:
        /*00d4*/ 	.word	0x00000008
.L_68:


//--------------------- .nv.callgraph             --------------------------
	.section	.nv.callgraph,"",@"SHT_CUDA_CALLGRAPH"
	.align	4
	.sectionentsize	8
	.align		4
        /*0000*/ 	.word	0x00000000
	.align		4
        /*0004*/ 	.word	0xffffffff
	.align		4
        /*0008*/ 	.word	index@(_Z14topK_reductionILi512ELi10EEvPfS0_PiiiS1_)
	.align		4
        /*000c*/ 	.word	index@(__assertfail)
	.align		4
        /*0010*/ 	.word	index@(_Z14topK_reductionILi256ELi10EEvPfS0_PiiiS1_)
	.align		4
        /*0014*/ 	.word	index@(__assertfail)
	.align		4
        /*0018*/ 	.word	0x00000000
	.align		4
        /*001c*/ 	.word	0xfffffffe
	.align		4
        /*0020*/ 	.word	0x00000000
	.align		4
        /*0024*/ 	.word	0xfffffffd
	.align		4
        /*0028*/ 	.word	0x00000000
	.align		4
        /*002c*/ 	.word	0xfffffffc


//--------------------- .nv.constant4             --------------------------
	.section	.nv.constant4,"a",@progbits
	.align	8
	.align		8
.nv.constant4:
        /*0000*/ 	.dword	__assertfail
	.align		8
        /*0008*/ 	.dword	__unnamed_1
	.align		8
        /*0010*/ 	.dword	__unnamed_2
	.align		8
        /*0018*/ 	.dword	$str
	.align		8
        /*0020*/ 	.dword	$str$1
	.align		8
        /*0028*/ 	.dword	$str$2


//--------------------- .text._Z14topK_reductionILi512ELi10EEvPfS0_PiiiS1_ --------------------------
	.section	.text._Z14topK_reductionILi512ELi10EEvPfS0_PiiiS1_,"ax",@progbits
	.align	128
        .global         _Z14topK_reductionILi512ELi10EEvPfS0_PiiiS1_
        .type           _Z14topK_reductionILi512ELi10EEvPfS0_PiiiS1_,@function
        .size           _Z14topK_reductionILi512ELi10EEvPfS0_PiiiS1_,(.L_x_110 - _Z14topK_reductionILi512ELi10EEvPfS0_PiiiS1_)
        .other          _Z14topK_reductionILi512ELi10EEvPfS0_PiiiS1_,@"STO_CUDA_ENTRY STV_DEFAULT"
_Z14topK_reductionILi512ELi10EEvPfS0_PiiiS1_:
.text._Z14topK_reductionILi512ELi10EEvPfS0_PiiiS1_:
[----:B------:R-:W0:Y:S01]  /*0000*/  LDC R1, c[0x0][0x37c] ;  /* 0x0000df00ff017b82 */ /* 0x000e220000000800 */
[----:B------:R-:W1:Y:S01]  /*0010*/  LDCU UR38, c[0x0][0x360] ;  /* 0x00006c00ff2677ac */ /* 0x000e620008000800 */
[----:B0-----:R-:W-:Y:S01]  /*0020*/  VIADD R1, R1, 0xffffffb0 ;  /* 0xffffffb001017836 */ /* 0x001fe20000000000 */
[----:B------:R-:W0:Y:S01]  /*0030*/  LDCU.64 UR36, c[0x0][0x358] ;  /* 0x00006b00ff2477ac */ /* 0x000e220008000a00 */
[----:B-1----:R-:W-:-:S09]  /*0040*/  UISETP.NE.AND UP0, UPT, UR38, 0x200, UPT ;  /* 0x000002002600788c */ /* 0x002fd2000bf05270 */
[----:B------:R-:W-:Y:S05]  /*0050*/  BRA.U !UP0, `(.L_x_0) ;  /* 0x0000000108407547 */ /* 0x000fea000b800000 */
[----:B------:R-:W-:Y:S01]  /*0060*/  MOV R0, 0x0 ;  /* 0x0000000000007802 */ /* 0x000fe20000000f00 */
[----:B------:R-:W1:Y:S01]  /*0070*/  LDCU.64 UR4, c[0x4][0x18] ;  /* 0x01000300ff0477ac */ /* 0x000e620008000a00 */
[----:B------:R-:W-:Y:S02]  /*0080*/  HFMA2 R12, -RZ, RZ, 0, 5.9604644775390625e-08 ;  /* 0x00000001ff0c7431 */ /* 0x000fe400000001ff */
[----:B------:R-:W-:Y:S01]  /*0090*/  IMAD.MOV.U32 R8, RZ, RZ, 0x27 ;  /* 0x00000027ff087424 */ /* 0x000fe200078e00ff */
[----:B------:R2:W3:Y:S01]  /*00a0*/  LDC.64 R2, c[0x4][R0] ;  /* 0x0100000000027b82 */ /* 0x0004e20000000a00 */
[----:B------:R-:W4:Y:S01]  /*00b0*/  LDCU.64 UR6, c[0x4][0x20] ;  /* 0x01000400ff0677ac */ /* 0x000f220008000a00 */
[----:B------:R-:W-:Y:S01]  /*00c0*/  IMAD.MOV.U32 R13, RZ, RZ, RZ ;  /* 0x000000ffff0d7224 */ /* 0x000fe200078e00ff */
[----:B------:R-:W5:Y:S01]  /*00d0*/  LDCU.64 UR8, c[0x4][0x10] ;  /* 0x01000200ff0877ac */ /* 0x000f620008000a00 */
[----:B-1----:R-:W-:Y:S01]  /*00e0*/  IMAD.U32 R4, RZ, RZ, UR4 ;  /* 0x00000004ff047e24 */ /* 0x002fe2000f8e00ff */
[----:B------:R-:W-:Y:S01]  /*00f0*/  MOV R5, UR5 ;  /* 0x0000000500057c02 */ /* 0x000fe20008000f00 */
[----:B----4-:R-:W-:-:S02]  /*0100*/  IMAD.U32 R6, RZ, RZ, UR6 ;  /* 0x00000006ff067e24 */ /* 0x010fc4000f8e00ff */
[----:B------:R-:W-:Y:S01]  /*0110*/  IMAD.U32 R7, RZ, RZ, UR7 ;  /* 0x00000007ff077e24 */ /* 0x000fe2000f8e00ff */
[----:B-----5:R-:W-:Y:S01]  /*0120*/  MOV R10, UR8 ;  /* 0x00000008000a7c02 */ /* 0x020fe20008000f00 */
[----:B--2---:R-:W-:-:S07]  /*0130*/  IMAD.U32 R11, RZ, RZ, UR9 ;  /* 0x00000009ff0b7e24 */ /* 0x004fce000f8e00ff */
[----:B------:R-:W-:-:S07]  /*0140*/  LEPC R20, `(.L_x_0) ;  /* 0x000000001014794e */ /* 0x000fce0000000000 */
[----:B0--3--:R-:W-:Y:S05]  /*0150*/  CALL.ABS.NOINC R2 ;  /* 0x0000000002007343 */ /* 0x009fea0003c00000 */
.L_x_0:
[----:B------:R-:W1:Y:S02]  /*0160*/  LDCU UR4, c[0x0][0x39c] ;  /* 0x00007380ff0477ac */ /* 0x000e640008000800 */
        /* <DEDUP_REMOVED lines=18> */
.L_x_1:
[----:B------:R-:W1:Y:S01]  /*0290*/  LDC R12, c[0x0][0x39c] ;  /* 0x0000e700ff0c7b82 */ /* 0x000e620000000800 */
[----:B------:R-:W2:Y:S01]  /*02a0*/  S2R R22, SR_TID.X ;  /* 0x0000000000167919 */ /* 0x000ea20000002100 */
[----:B------:R-:W2:Y:S01]  /*02b0*/  S2R R0, SR_CTAID.X ;  /* 0x0000000000007919 */ /* 0x000ea20000002500 */
[C---:B-1----:R-:W-:Y:S01]  /*02c0*/  ISETP.GE.AND P0, PT, R12.reuse, 0x1, PT ;  /* 0x000000010c00780c */ /* 0x042fe20003f06270 */
[----:B------:R-:W-:Y:S02]  /*02d0*/  VIADD R3, R12, 0xffffffff ;  /* 0xffffffff0c037836 */ /* 0x000fe40000000000 */
[----:B--2---:R-:W-:-:S10]  /*02e0*/  IMAD R2, R0, UR38, R22 ;  /* 0x0000002600027c24 */ /* 0x004fd4000f8e0216 */
[----:B------:R-:W-:Y:S05]  /*02f0*/  @!P0 BRA `(.L_x_2) ;  /* 0x0000000400608947 */ /* 0x000fea0003800000 */
[----:B------:R-:W-:Y:S02]  /*0300*/  ISETP.GE.U32.AND P1, PT, R3, 0xf, PT ;  /* 0x0000000f0300780c */ /* 0x000fe40003f26070 */
[----:B------:R-:W-:Y:S02]  /*0310*/  LOP3.LUT R7, R12, 0xf, RZ, 0xc0, !PT ;  /* 0x0000000f0c077812 */ /* 0x000fe400078ec0ff */
[----:B------:R-:W-:Y:S02]  /*0320*/  MOV R4, RZ ;  /* 0x000000ff00047202 */ /* 0x000fe40000000f00 */
[----:B------:R-:W-:-:S07]  /*0330*/  ISETP.NE.AND P0, PT, R7, RZ, PT ;  /* 0x000000ff0700720c */ /* 0x000fce0003f05270 */
[----:B------:R-:W-:Y:S06]  /*0340*/  @!P1 BRA `(.L_x_3) ;  /* 0x0000000000709947 */ /* 0x000fec0003800000 */
[----:B------:R-:W-:Y:S01]  /*0350*/  BSSY.RECONVERGENT B0, `(.L_x_3) ;  /* 0x000001b000007945 */ /* 0x000fe20003800200 */
[----:B------:R-:W-:Y:S01]  /*0360*/  LOP3.LUT R4, R12, 0x7ffffff0, RZ, 0xc0, !PT ;  /* 0x7ffffff00c047812 */ /* 0x000fe200078ec0ff */
[----:B------:R-:W-:Y:S01]  /*0370*/  IMAD.MOV.U32 R5, RZ, RZ, RZ ;  /* 0x000000ffff057224 */ /* 0x000fe200078e00ff */
[----:B------:R-:W-:Y:S01]  /*0380*/  MOV R8, 0xff7fffff ;  /* 0xff7fffff00087802 */ /* 0x000fe20000000f00 */
[----:B------:R-:W-:Y:S01]  /*0390*/  IMAD.MOV.U32 R9, RZ, RZ, -0x800001 ;  /* 0xff7fffffff097424 */ /* 0x000fe200078e00ff */
[----:B------:R-:W-:Y:S01]  /*03a0*/  MOV R10, 0xffffffff ;  /* 0xffffffff000a7802 */ /* 0x000fe20000000f00 */
[----:B------:R-:W-:-:S07]  /*03b0*/  IMAD.MOV.U32 R11, RZ, RZ, -0x1 ;  /* 0xffffffffff0b7424 */ /* 0x000fce00078e00ff */
.L_x_4:
[C---:B-1----:R-:W-:Y:S01]  /*03c0*/  LEA R6, R5.reuse, R1, 0x2 ;  /* 0x0000000105067211 */ /* 0x042fe200078e10ff */
[----:B------:R-:W-:-:S04]  /*03d0*/  VIADD R5, R5, 0x10 ;  /* 0x0000001005057836 */ /* 0x000fc80000000000 */
[----:B------:R1:W-:Y:S01]  /*03e0*/  STL.64 [R6+0x28], R10 ;  /* 0x0000280a06007387 */ /* 0x0003e20000100a00 */
[----:B------:R-:W-:-:S03]  /*03f0*/  ISETP.NE.AND P1, PT, R5, R4, PT ;  /* 0x000000040500720c */ /* 0x000fc60003f25270 */
[----:B------:R1:W-:Y:S04]  /*0400*/  STL.64 [R6+0x30], R10 ;  /* 0x0000300a06007387 */ /* 0x0003e80000100a00 */
[----:B------:R1:W-:Y:S04]  /*0410*/  STL.64 [R6+0x38], R10 ;  /* 0x0000380a06007387 */ /* 0x0003e80000100a00 */
[----:B------:R1:W-:Y:S04]  /*0420*/  STL.64 [R6], R8 ;  /* 0x0000000806007387 */ /* 0x0003e80000100a00 */
[----:B------:R1:W-:Y:S04]  /*0430*/  STL.64 [R6+0x8], R8 ;  /* 0x0000080806007387 */ /* 0x0003e80000100a00 */
        /* <DEDUP_REMOVED lines=10> */
[----:B------:R1:W-:Y:S01]  /*04e0*/  STL.64 [R6+0x38], R8 ;  /* 0x0000380806007387 */ /* 0x0003e20000100a00 */
[----:B------:R-:W-:Y:S05]  /*04f0*/  @P1 BRA `(.L_x_4) ;  /* 0xfffffffc00b01947 */ /* 0x000fea000383ffff */
[----:B0-----:R-:W-:Y:S05]  /*0500*/  BSYNC.RECONVERGENT B0 ;  /* 0x0000000000007941 */ /* 0x001fea0003800200 */
.L_x_3:
[----:B------:R-:W-:Y:S04]  /*0510*/  BSSY.RECONVERGENT B0, `(.L_x_2) ;  /* 0x0000036000007945 */ /* 0x000fe80003800200 */
[----:B------:R-:W-:Y:S05]  /*0520*/  @!P0 BRA `(.L_x_5) ;  /* 0x0000000000d08947 */ /* 0x000fea0003800000 */
[----:B------:R-:W-:Y:S02]  /*0530*/  ISETP.GE.U32.AND P0, PT, R7, 0x8, PT ;  /* 0x000000080700780c */ /* 0x000fe40003f06070 */
[----:B-1----:R-:W-:-:S04]  /*0540*/  LOP3.LUT R9, R12, 0x7, RZ, 0xc0, !PT ;  /* 0x000000070c097812 */ /* 0x002fc800078ec0ff */
[----:B------:R-:W-:-:S07]  /*0550*/  ISETP.NE.AND P1, PT, R9, RZ, PT ;  /* 0x000000ff0900720c */ /* 0x000fce0003f25270 */
[----:B------:R-:W-:Y:S06]  /*0560*/  @!P0 BRA `(.L_x_6) ;  /* 0x0000000000508947 */ /* 0x000fec0003800000 */
[C---:B------:R-:W-:Y:S01]  /*0570*/  LEA R5, R4.reuse, R1, 0x2 ;  /* 0x0000000104057211 */ /* 0x040fe200078e10ff */
[----:B------:R-:W-:Y:S01]  /*0580*/  IMAD.MOV.U32 R6, RZ, RZ, -0x800001 ;  /* 0xff7fffffff067424 */ /* 0x000fe200078e00ff */
[----:B------:R-:W-:Y:S01]  /*0590*/  MOV R8, 0xffffffff ;  /* 0xffffffff00087802 */ /* 0x000fe20000000f00 */
[----:B------:R-:W-:-:S03]  /*05a0*/  VIADD R4, R4, 0x8 ;  /* 0x0000000804047836 */ /* 0x000fc60000000000 */
[----:B------:R1:W-:Y:S04]  /*05b0*/  STL [R5], R6 ;  /* 0x0000000605007387 */ /* 0x0003e80000100800 */
[----:B------:R1:W-:Y:S04]  /*05c0*/  STL [R5+0x4], R6 ;  /* 0x0000040605007387 */ /* 0x0003e80000100800 */
        /* <DEDUP_REMOVED lines=13> */
[----:B------:R1:W-:Y:S02]  /*06a0*/  STL [R5+0x44], R8 ;  /* 0x0000440805007387 */ /* 0x0003e40000100800 */
.L_x_6:
        /* <DEDUP_REMOVED lines=16> */
[----:B------:R1:W-:Y:S02]  /*07b0*/  STL [R6+0x34], R9 ;  /* 0x0000340906007387 */ /* 0x0003e40000100800 */
.L_x_7:
[----:B------:R-:W-:Y:S05]  /*07c0*/  @!P1 BRA `(.L_x_5) ;  /* 0x0000000000289947 */ /* 0x000fea0003800000 */
[----:B-1----:R-:W-:Y:S02]  /*07d0*/  HFMA2 R6, -RZ, RZ, 0, 0 ;  /* 0x00000000ff067431 */ /* 0x002fe400000001ff */
[----:B------:R-:W-:Y:S01]  /*07e0*/  IMAD.MOV.U32 R8, RZ, RZ, -0x800001 ;  /* 0xff7fffffff087424 */ /* 0x000fe200078e00ff */
[----:B------:R-:W-:-:S07]  /*07f0*/  MOV R10, 0xffffffff ;  /* 0xffffffff000a7802 */ /* 0x000fce0000000f00 */
.L_x_8:
[----:B------:R-:W-:Y:S01]  /*0800*/  IMAD R7, R4, 0x4, R1 ;  /* 0x0000000404077824 */ /* 0x000fe200078e0201 */
[----:B------:R-:W-:Y:S01]  /*0810*/  IADD3 R6, PT, PT, R6, 0x1, RZ ;  /* 0x0000000106067810 */ /* 0x000fe20007ffe0ff */
[----:B------:R-:W-:-:S03]  /*0820*/  VIADD R4, R4, 0x1 ;  /* 0x0000000104047836 */ /* 0x000fc60000000000 */
[----:B------:R2:W-:Y:S01]  /*0830*/  STL [R7], R8 ;  /* 0x0000000807007387 */ /* 0x0005e20000100800 */
[----:B------:R-:W-:-:S03]  /*0840*/  ISETP.NE.AND P0, PT, R6, R5, PT ;  /* 0x000000050600720c */ /* 0x000fc60003f05270 */
[----:B------:R2:W-:Y:S10]  /*0850*/  STL [R7+0x28], R10 ;  /* 0x0000280a07007387 */ /* 0x0005f40000100800 */
[----:B--2---:R-:W-:Y:S05]  /*0860*/  @P0 BRA `(.L_x_8) ;  /* 0xfffffffc00e40947 */ /* 0x004fea000383ffff */
.L_x_5:
[----:B0-----:R-:W-:Y:S05]  /*0870*/  BSYNC.RECONVERGENT B0 ;  /* 0x0000000000007941 */ /* 0x001fea0003800200 */
.L_x_2:
[----:B------:R-:W2:Y:S01]  /*0880*/  LDCU UR4, c[0x0][0x398] ;  /* 0x00007300ff0477ac */ /* 0x000ea20008000800 */
[----:B------:R-:W-:Y:S01]  /*0890*/  BSSY.RECONVERGENT B1, `(.L_x_9) ;  /* 0x000005d000017945 */ /* 0x000fe20003800200 */
[----:B--2---:R-:W-:-:S13]  /*08a0*/  ISETP.GE.AND P0, PT, R2, UR4, PT ;  /* 0x0000000402007c0c */ /* 0x004fda000bf06270 */
[----:B------:R-:W-:Y:S05]  /*08b0*/  @P0 BRA `(.L_x_10) ;  /* 0x0000000400680947 */ /* 0x000fea0003800000 */
[C---:B------:R-:W-:Y:S01]  /*08c0*/  LEA R4, R12.reuse, R1, 0x2 ;  /* 0x000000010c047211 */ /* 0x040fe200078e10ff */
[C---:B-1----:R-:W-:Y:S01]  /*08d0*/  VIADD R6, R12.reuse, 0xfffffffe ;  /* 0xfffffffe0c067836 */ /* 0x042fe20000000000 */
[----:B------:R-:W-:-:S07]  /*08e0*/  VIMNMX R5, PT, PT, R12, 0x1, PT ;  /* 0x000000010c057848 */ /* 0x000fce0003fe0100 */
.L_x_21:
[----:B------:R-:W1:Y:S01]  /*08f0*/  LDC.64 R8, c[0x0][0x380] ;  /* 0x0000e000ff087b82 */ /* 0x000e620000000a00 */
[----:B------:R-:W2:Y:S01]  /*0900*/  LDL R10, [R4+-0x4] ;  /* 0xfffffc00040a7983 */ /* 0x000ea20000100800 */
[----:B-1----:R-:W-:-:S05]  /*0910*/  IMAD.WIDE R8, R2, 0x4, R8 ;  /* 0x0000000402087825 */ /* 0x002fca00078e0208 */
[----:B0-----:R-:W2:Y:S01]  /*0920*/  LDG.E R7, desc[UR36][R8.64] ;  /* 0x0000002408077981 */ /* 0x001ea2000c1e1900 */
[----:B------:R-:W-:Y:S01]  /*0930*/  BSSY.RECONVERGENT B0, `(.L_x_11) ;  /* 0x000004d000007945 */ /* 0x000fe20003800200 */
[----:B--2---:R-:W-:-:S13]  /*0940*/  FSETP.GT.AND P0, PT, R7, R10, PT ;  /* 0x0000000a0700720b */ /* 0x004fda0003f04000 */
[----:B------:R-:W-:Y:S05]  /*0950*/  @!P0 BRA `(.L_x_12) ;  /* 0x0000000400288947 */ /* 0x000fea0003800000 */
[----:B------:R-:W0:Y:S01]  /*0960*/  LDCU UR4, c[0x0][0x39c] ;  /* 0x00007380ff0477ac */ /* 0x000e220008000800 */
[----:B------:R-:W-:Y:S01]  /*0970*/  BSSY.RECONVERGENT B2, `(.L_x_13) ;  /* 0x000000f000027945 */ /* 0x000fe20003800200 */
[----:B------:R-:W-:Y:S01]  /*0980*/  IADD3 R10, PT, PT, R5, -0x1, RZ ;  /* 0xffffffff050a7810 */ /* 0x000fe20007ffe0ff */
[----:B0-----:R-:W-:-:S07]  /*0990*/  IMAD.U32 R8, RZ, RZ, UR4 ;  /* 0x00000004ff087e24 */ /* 0x001fce000f8e00ff */
.L_x_15:
[----:B------:R-:W-:Y:S01]  /*09a0*/  ISETP.GE.AND P0, PT, R8, 0x2, PT ;  /* 0x000000020800780c */ /* 0x000fe20003f06270 */
[----:B------:R-:W-:Y:S01]  /*09b0*/  IMAD.MOV.U32 R9, RZ, RZ, R5 ;  /* 0x000000ffff097224 */ /* 0x000fe200078e0005 */
[----:B------:R-:W-:Y:S02]  /*09c0*/  MOV R11, R8 ;  /* 0x00000008000b7202 */ /* 0x000fe40000000f00 */
[----:B------:R-:W-:-:S09]  /*09d0*/  MOV R8, R10 ;  /* 0x0000000a00087202 */ /* 0x000fd20000000f00 */
[----:B------:R-:W-:Y:S05]  /*09e0*/  @!P0 BRA `(.L_x_14) ;  /* 0x00000000001c8947 */ /* 0x000fea0003800000 */
[----:B------:R-:W-:-:S05]  /*09f0*/  VIADD R8, R11, 0xfffffffe ;  /* 0xfffffffe0b087836 */ /* 0x000fca0000000000 */
[----:B------:R-:W-:-:S05]  /*0a00*/  LEA R9, R8, R1, 0x2 ;  /* 0x0000000108097211 */ /* 0x000fca00078e10ff */
[----:B------:R-:W2:Y:S02]  /*0a10*/  LDL R8, [R9] ;  /* 0x0000000009087983 */ /* 0x000ea40000100800 */
[----:B--2---:R-:W-:Y:S01]  /*0a20*/  FSETP.GT.AND P0, PT, R7, R8, PT ;  /* 0x000000080700720b */ /* 0x004fe20003f04000 */
[----:B------:R-:W-:-:S12]  /*0a30*/  VIADD R8, R11, 0xffffffff ;  /* 0xffffffff0b087836 */ /* 0x000fd80000000000 */
[----:B------:R-:W-:Y:S05]  /*0a40*/  @P0 BRA `(.L_x_15) ;  /* 0xfffffffc00d40947 */ /* 0x000fea000383ffff */
[----:B------:R-:W-:-:S07]  /*0a50*/  MOV R9, R11 ;  /* 0x0000000b00097202 */ /* 0x000fce0000000f00 */
.L_x_14:
[----:B------:R-:W-:Y:S05]  /*0a60*/  BSYNC.RECONVERGENT B2 ;  /* 0x0000000000027941 */ /* 0x000fea0003800200 */
.L_x_13:
[----:B------:R-:W0:Y:S01]  /*0a70*/  LDC R14, c[0x0][0x39c] ;  /* 0x0000e700ff0e7b82 */ /* 0x000e220000000800 */
[----:B------:R-:W-:Y:S01]  /*0a80*/  BSSY.RECONVERGENT B2, `(.L_x_16) ;  /* 0x0000034000027945 */ /* 0x000fe20003800200 */
[----:B0-----:R-:W-:-:S13]  /*0a90*/  ISETP.GE.AND P0, PT, R9, R14, PT ;  /* 0x0000000e0900720c */ /* 0x001fda0003f06270 */
[----:B------:R-:W-:Y:S05]  /*0aa0*/  @P0 BRA `(.L_x_17) ;  /* 0x0000000000c40947 */ /* 0x000fea0003800000 */
[----:B------:R-:W0:Y:S01]  /*0ab0*/  LDCU UR4, c[0x0][0x39c] ;  /* 0x00007380ff0477ac */ /* 0x000e220008000800 */
[----:B------:R-:W-:Y:S01]  /*0ac0*/  IMAD.IADD R10, R14, 0x1, -R9 ;  /* 0x000000010e0a7824 */ /* 0x000fe200078e0a09 */
[----:B------:R-:W-:Y:S04]  /*0ad0*/  BSSY.RECONVERGENT B3, `(.L_x_18) ;  /* 0x0000017000037945 */ /* 0x000fe80003800200 */
[----:B------:R-:W-:Y:S02]  /*0ae0*/  LOP3.LUT P0, R12, R10, 0x3, RZ, 0xc0, !PT ;  /* 0x000000030a0c7812 */ /* 0x000fe4000780c0ff */
[----:B0-----:R-:W-:-:S11]  /*0af0*/  MOV R10, UR4 ;  /* 0x00000004000a7c02 */ /* 0x001fd60008000f00 */
[----:B------:R-:W-:Y:S05]  /*0b00*/  @!P0 BRA `(.L_x_19) ;  /* 0x00000000004c8947 */ /* 0x000fea0003800000 */
[----:B------:R-:W2:Y:S04]  /*0b10*/  LDL R11, [R4+-0x8] ;  /* 0xfffff800040b7983 */ /* 0x000ea80000100800 */
[----:B------:R-:W3:Y:S01]  /*0b20*/  LDL R13, [R4+0x20] ;  /* 0x00002000040d7983 */ /* 0x000ee20000100800 */
[----:B------:R-:W-:Y:S01]  /*0b30*/  ISETP.NE.AND P0, PT, R12, 0x1, PT ;  /* 0x000000010c00780c */ /* 0x000fe20003f05270 */
[----:B------:R-:W-:Y:S02]  /*0b40*/  IMAD.MOV.U32 R10, RZ, RZ, R3 ;  /* 0x000000ffff0a7224 */ /* 0x000fe400078e0003 */
[----:B--2---:R0:W-:Y:S04]  /*0b50*/  STL [R4+-0x4], R11 ;  /* 0xfffffc0b04007387 */ /* 0x0041e80000100800 */
[----:B---3--:R0:W-:Y:S06]  /*0b60*/  STL [R4+0x24], R13 ;  /* 0x0000240d04007387 */ /* 0x0081ec0000100800 */
[----:B------:R-:W-:Y:S05]  /*0b70*/  @!P0 BRA `(.L_x_19) ;  /* 0x0000000000308947 */ /* 0x000fea0003800000 */
[----:B0-----:R-:W2:Y:S04]  /*0b80*/  LDL R11, [R4+-0xc] ;  /* 0xfffff400040b7983 */ /* 0x001ea80000100800 */
[----:B------:R-:W3:Y:S01]  /*0b90*/  LDL R13, [R4+0x1c] ;  /* 0x00001c00040d7983 */ /* 0x000ee20000100800 */
[----:B------:R-:W-:Y:S02]  /*0ba0*/  ISETP.NE.AND P0, PT, R12, 0x2, PT ;  /* 0x000000020c00780c */ /* 0x000fe40003f05270 */
[----:B------:R-:W-:Y:S01]  /*0bb0*/  MOV R10, R6 ;  /* 0x00000006000a7202 */ /* 0x000fe20000000f00 */
[----:B--2---:R1:W-:Y:S04]  /*0bc0*/  STL [R4+-0x8], R11 ;  /* 0xfffff80b04007387 */ /* 0x0043e80000100800 */
[----:B---3--:R1:W-:Y:S06]  /*0bd0*/  STL [R4+0x20], R13 ;  /* 0x0000200d04007387 */ /* 0x0083ec0000100800 */
[----:B------:R-:W-:Y:S05]  /*0be0*/  @!P0 BRA `(.L_x_19) ;  /* 0x0000000000148947 */ /* 0x000fea0003800000 */
[----:B-1----:R-:W2:Y:S04]  /*0bf0*/  LDL R11, [R4+-0x10] ;  /* 0xfffff000040b7983 */ /* 0x002ea80000100800 */
[----:B------:R-:W3:Y:S01]  /*0c00*/  LDL R13, [R4+0x18] ;  /* 0x00001800040d7983 */ /* 0x000ee20000100800 */
[----:B------:R-:W-:-:S03]  /*0c10*/  VIADD R10, R14, 0xfffffffd ;  /* 0xfffffffd0e0a7836 */ /* 0x000fc60000000000 */
[----:B--2---:R2:W-:Y:S04]  /*0c20*/  STL [R4+-0xc], R11 ;  /* 0xfffff40b04007387 */ /* 0x0045e80000100800 */
[----:B---3--:R2:W-:Y:S02]  /*0c30*/  STL [R4+0x1c], R13 ;  /* 0x00001c0d04007387 */ /* 0x0085e40000100800 */
.L_x_19:
[----:B------:R-:W-:Y:S05]  /*0c40*/  BSYNC.RECONVERGENT B3 ;  /* 0x0000000000037941 */ /* 0x000fea0003800200 */
.L_x_18:
[----:B012---:R-:W-:-:S04]  /*0c50*/  IADD3 R11, PT, PT, R9, -R14, RZ ;  /* 0x8000000e090b7210 */ /* 0x007fc80007ffe0ff */
[----:B------:R-:W-:-:S13]  /*0c60*/  ISETP.GT.U32.AND P0, PT, R11, -0x4, PT ;  /* 0xfffffffc0b00780c */ /* 0x000fda0003f04070 */
[----:B------:R-:W-:Y:S05]  /*0c70*/  @P0 BRA `(.L_x_17) ;  /* 0x0000000000500947 */ /* 0x000fea0003800000 */
.L_x_20:
[----:B0-----:R-:W-:-:S05]  /*0c80*/  IMAD R11, R10, 0x4, R1 ;  /* 0x000000040a0b7824 */ /* 0x001fca00078e0201 */
[----:B------:R-:W2:Y:S04]  /*0c90*/  LDL R12, [R11+-0x8] ;  /* 0xfffff8000b0c7983 */ /* 0x000ea80000100800 */
[----:B------:R-:W3:Y:S04]  /*0ca0*/  LDL R14, [R11+0x20] ;  /* 0x000020000b0e7983 */ /* 0x000ee80000100800 */
[----:B------:R-:W4:Y:S04]  /*0cb0*/  LDL R16, [R11+-0xc] ;  /* 0xfffff4000b107983 */ /* 0x000f280000100800 */
[----:B------:R-:W5:Y:S04]  /*0cc0*/  LDL R18, [R11+0x1c] ;  /* 0x00001c000b127983 */ /* 0x000f680000100800 */
[----:B------:R-:W5:Y:S04]  /*0cd0*/  LDL R20, [R11+-0x10] ;  /* 0xfffff0000b147983 */ /* 0x000f680000100800 */
[----:B------:R-:W5:Y:S04]  /*0ce0*/  LDL R24, [R11+0x18] ;  /* 0x000018000b187983 */ /* 0x000f680000100800 */
[----:B------:R-:W5:Y:S04]  /*0cf0*/  LDL R26, [R11+-0x14] ;  /* 0xffffec000b1a7983 */ /* 0x000f680000100800 */
[----:B------:R-:W5:Y:S01]  /*0d00*/  LDL R28, [R11+0x14] ;  /* 0x000014000b1c7983 */ /* 0x000f620000100800 */
[----:B------:R-:W-:-:S04]  /*0d10*/  IADD3 R10, PT, PT, R10, -0x4, RZ ;  /* 0xfffffffc0a0a7810 */ /* 0x000fc80007ffe0ff */
[----:B------:R-:W-:Y:S01]  /*0d20*/  ISETP.GT.AND P0, PT, R10, R9, PT ;  /* 0x000000090a00720c */ /* 0x000fe20003f04270 */
[----:B--2---:R0:W-:Y:S04]  /*0d30*/  STL [R11+-0x4], R12 ;  /* 0xfffffc0c0b007387 */ /* 0x0041e80000100800 */
[----:B---3--:R0:W-:Y:S04]  /*0d40*/  STL [R11+0x24], R14 ;  /* 0x0000240e0b007387 */ /* 0x0081e80000100800 */
[----:B----4-:R0:W-:Y:S04]  /*0d50*/  STL [R11+-0x8], R16 ;  /* 0xfffff8100b007387 */ /* 0x0101e80000100800 */
[----:B-----5:R0:W-:Y:S04]  /*0d60*/  STL [R11+0x20], R18 ;  /* 0x000020120b007387 */ /* 0x0201e80000100800 */
[----:B------:R0:W-:Y:S04]  /*0d70*/  STL [R11+-0xc], R20 ;  /* 0xfffff4140b007387 */ /* 0x0001e80000100800 */
[----:B------:R0:W-:Y:S04]  /*0d80*/  STL [R11+0x1c], R24 ;  /* 0x00001c180b007387 */ /* 0x0001e80000100800 */
[----:B------:R0:W-:Y:S04]  /*0d90*/  STL [R11+-0x10], R26 ;  /* 0xfffff01a0b007387 */ /* 0x0001e80000100800 */
[----:B------:R0:W-:Y:S01]  /*0da0*/  STL [R11+0x18], R28 ;  /* 0x0000181c0b007387 */ /* 0x0001e20000100800 */
[----:B------:R-:W-:Y:S05]  /*0db0*/  @P0 BRA `(.L_x_20) ;  /* 0xfffffffc00b00947 */ /* 0x000fea000383ffff */
.L_x_17:
[----:B------:R-:W-:Y:S05]  /*0dc0*/  BSYNC.RECONVERGENT B2 ;  /* 0x0000000000027941 */ /* 0x000fea0003800200 */
.L_x_16:
[----:B------:R-:W-:-:S05]  /*0dd0*/  IMAD R8, R8, 0x4, R1 ;  /* 0x0000000408087824 */ /* 0x000fca00078e0201 */
[----:B------:R1:W-:Y:S04]  /*0de0*/  STL [R8], R7 ;  /* 0x0000000708007387 */ /* 0x0003e80000100800 */
[----:B------:R1:W-:Y:S02]  /*0df0*/  STL [R8+0x28], R2 ;  /* 0x0000280208007387 */ /* 0x0003e40000100800 */
.L_x_12:
[----:B------:R-:W-:Y:S05]  /*0e00*/  BSYNC.RECONVERGENT B0 ;  /* 0x0000000000007941 */ /* 0x000fea0003800200 */
.L_x_11:
[----:B-1----:R-:W1:Y:S01]  /*0e10*/  LDC R7, c[0x0][0x370] ;  /* 0x0000dc00ff077b82 */ /* 0x002e620000000800 */
[----:B------:R-:W2:Y:S01]  /*0e20*/  LDCU UR4, c[0x0][0x398] ;  /* 0x00007300ff0477ac */ /* 0x000ea20008000800 */
[----:B-1----:R-:W-:-:S05]  /*0e30*/  IMAD R2, R7, UR38, R2 ;  /* 0x0000002607027c24 */ /* 0x002fca000f8e0202 */
[----:B--2---:R-:W-:-:S13]  /*0e40*/  ISETP.GE.AND P0, PT, R2, UR4, PT ;  /* 0x0000000402007c0c */ /* 0x004fda000bf06270 */
[----:B------:R-:W-:Y:S05]  /*0e50*/  @!P0 BRA `(.L_x_21) ;  /* 0xfffffff800a48947 */ /* 0x000fea000383ffff */
.L_x_10:
[----:B0-----:R-:W-:Y:S05]  /*0e60*/  BSYNC.RECONVERGENT B1 ;  /* 0x0000000000017941 */ /* 0x001fea0003800200 */
.L_x_9:
[----:B-1----:R-:W0:Y:S01]  /*0e70*/  S2R R6, SR_CgaCtaId ;  /* 0x0000000000067919 */ /* 0x002e220000008800 */
[----:B------:R-:W1:Y:S01]  /*0e80*/  LDCU UR4, c[0x0][0x39c] ;  /* 0x00007380ff0477ac */ /* 0x000e620008000800 */
[----:B------:R-:W-:Y:S02]  /*0e90*/  MOV R5, 0x400 ;  /* 0x0000040000057802 */ /* 0x000fe40000000f00 */
[----:B-1----:R-:W-:-:S04]  /*0ea0*/  MOV R2, UR4 ;  /* 0x0000000400027c02 */ /* 0x002fc80008000f00 */
[C---:B------:R-:W-:Y:S01]  /*0eb0*/  ISETP.GE.AND P0, PT, R2.reuse, 0x1, PT ;  /* 0x000000010200780c */ /* 0x040fe20003f06270 */
[----:B------:R-:W-:Y:S01]  /*0ec0*/  IMAD R4, R2, UR38, RZ ;  /* 0x0000002602047c24 */ /* 0x000fe2000f8e02ff */
[----:B0-----:R-:W-:-:S05]  /*0ed0*/  LEA R5, R6, R5, 0x18 ;  /* 0x0000000506057211 */ /* 0x001fca00078ec0ff */
[----:B------:R-:W-:-:S06]  /*0ee0*/  IMAD R3, R4, 0x4, R5 ;  /* 0x0000000404037824 */ /* 0x000fcc00078e0205 */
[----:B------:R-:W-:Y:S05]  /*0ef0*/  @!P0 BRA `(.L_x_22) ;  /* 0x0000000800408947 */ /* 0x000fea0003800000 */
[C---:B------:R-:W-:Y:S01]  /*0f00*/  IADD3 R6, PT, PT, R2.reuse, -0x1, RZ ;  /* 0xffffffff02067810 */ /* 0x040fe20007ffe0ff */
[----:B------:R-:W-:Y:S01]  /*0f10*/  IMAD.MOV.U32 R26, RZ, RZ, RZ ;  /* 0x000000ffff1a7224 */ /* 0x000fe200078e00ff */
[----:B------:R-:W-:Y:S02]  /*0f20*/  LOP3.LUT R4, R2, 0xf, RZ, 0xc0, !PT ;  /* 0x0000000f02047812 */ /* 0x000fe400078ec0ff */
[----:B------:R-:W-:Y:S02]  /*0f30*/  ISETP.GE.U32.AND P1, PT, R6, 0xf, PT ;  /* 0x0000000f0600780c */ /* 0x000fe40003f26070 */
[----:B------:R-:W-:-:S11]  /*0f40*/  ISETP.NE.AND P0, PT, R4, RZ, PT ;  /* 0x000000ff0400720c */ /* 0x000fd60003f05270 */
[----:B------:R-:W-:Y:S05]  /*0f50*/  @!P1 BRA `(.L_x_23) ;  /* 0x0000000000e09947 */ /* 0x000fea0003800000 */
[----:B------:R-:W-:Y:S01]  /*0f60*/  HFMA2 R25, -RZ, RZ, 0, 0 ;  /* 0x00000000ff197431 */ /* 0x000fe200000001ff */
[----:B------:R-:W-:Y:S01]  /*0f70*/  BSSY.RECONVERGENT B0, `(.L_x_23) ;  /* 0x0000036000007945 */ /* 0x000fe20003800200 */
[----:B------:R-:W-:-:S07]  /*0f80*/  LOP3.LUT R26, R2, 0x7ffffff0, RZ, 0xc0, !PT ;  /* 0x7ffffff0021a7812 */ /* 0x000fce00078ec0ff */
.L_x_24:
[----:B0-----:R-:W-:-:S05]  /*0f90*/  IMAD R20, R25, 0x4, R1 ;  /* 0x0000000419147824 */ /* 0x001fca00078e0201 */
[----:B------:R-:W2:Y:S04]  /*0fa0*/  LDL.64 R18, [R20] ;  /* 0x0000000014127983 */ /* 0x000ea80000100a00 */
[----:B------:R-:W3:Y:S01]  /*0fb0*/  LDL.64 R6, [R20+0x28] ;  /* 0x0000280014067983 */ /* 0x000ee20000100a00 */
[----:B------:R-:W-:-:S03]  /*0fc0*/  IMAD R10, R22, R2, R25 ;  /* 0x00000002160a7224 */ /* 0x000fc600078e0219 */
[----:B------:R-:W4:Y:S01]  /*0fd0*/  LDL.64 R12, [R20+0x8] ;  /* 0x00000800140c7983 */ /* 0x000f220000100a00 */
[C---:B------:R-:W-:Y:S01]  /*0fe0*/  IMAD R23, R10.reuse, 0x4, R3 ;  /* 0x000000040a177824 */ /* 0x040fe200078e0203 */
[----:B------:R-:W-:Y:S02]  /*0ff0*/  LEA R24, R10, R5, 0x2 ;  /* 0x000000050a187211 */ /* 0x000fe400078e10ff */
[----:B------:R-:W5:Y:S04]  /*1000*/  LDL.64 R8, [R20+0x30] ;  /* 0x0000300014087983 */ /* 0x000f680000100a00 */
[----:B------:R-:W5:Y:S04]  /*1010*/  LDL.64 R14, [R20+0x10] ;  /* 0x00001000140e7983 */ /* 0x000f680000100a00 */
[----:B------:R-:W5:Y:S04]  /*1020*/  LDL.64 R10, [R20+0x38] ;  /* 0x00003800140a7983 */ /* 0x000f680000100a00 */
[----:B------:R-:W5:Y:S04]  /*1030*/  LDL.64 R16, [R20+0x18] ;  /* 0x0000180014107983 */ /* 0x000f680000100a00 */
[----:B--2---:R-:W-:Y:S04]  /*1040*/  STS [R24], R18 ;  /* 0x0000001218007388 */ /* 0x004fe80000000800 */
[----:B---3--:R-:W-:Y:S04]  /*1050*/  STS [R23], R6 ;  /* 0x0000000617007388 */ /* 0x008fe80000000800 */
[----:B------:R0:W-:Y:S04]  /*1060*/  STS [R24+0x4], R19 ;  /* 0x0000041318007388 */ /* 0x0001e80000000800 */
[----:B0-----:R-:W2:Y:S04]  /*1070*/  LDL.64 R18, [R20+0x40] ;  /* 0x0000400014127983 */ /* 0x001ea80000100a00 */
[----:B------:R-:W-:Y:S04]  /*1080*/  STS [R23+0x4], R7 ;  /* 0x0000040717007388 */ /* 0x000fe80000000800 */
[----:B----4-:R-:W-:Y:S04]  /*1090*/  STS [R24+0x8], R12 ;  /* 0x0000080c18007388 */ /* 0x010fe80000000800 */
[----:B-----5:R-:W-:Y:S04]  /*10a0*/  STS [R23+0x8], R8 ;  /* 0x0000080817007388 */ /* 0x020fe80000000800 */
[----:B------:R0:W-:Y:S04]  /*10b0*/  STS [R24+0xc], R13 ;  /* 0x00000c0d18007388 */ /* 0x0001e80000000800 */
[----:B------:R-:W-:Y:S04]  /*10c0*/  STS [R23+0xc], R9 ;  /* 0x00000c0917007388 */ /* 0x000fe80000000800 */
[----:B------:R-:W-:Y:S04]  /*10d0*/  STS [R24+0x10], R14 ;  /* 0x0000100e18007388 */ /* 0x000fe80000000800 */
[----:B------:R-:W-:Y:S04]  /*10e0*/  STS [R23+0x10], R10 ;  /* 0x0000100a17007388 */ /* 0x000fe80000000800 */
[----:B0-----:R-:W3:Y:S04]  /*10f0*/  LDL.64 R12, [R20+0x20] ;  /* 0x00002000140c7983 */ /* 0x001ee80000100a00 */
[----:B------:R0:W-:Y:S04]  /*1100*/  STS [R24+0x14], R15 ;  /* 0x0000140f18007388 */ /* 0x0001e80000000800 */
[----:B------:R-:W-:Y:S04]  /*1110*/  STS [R23+0x14], R11 ;  /* 0x0000140b17007388 */ /* 0x000fe80000000800 */
[----:B------:R-:W-:Y:S04]  /*1120*/  STS [R24+0x18], R16 ;  /* 0x0000181018007388 */ /* 0x000fe80000000800 */
[----:B0-----:R-:W4:Y:S04]  /*1130*/  LDL.64 R14, [R20+0x48] ;  /* 0x00004800140e7983 */ /* 0x001f280000100a00 */
[----:B--2---:R-:W-:Y:S04]  /*1140*/  STS [R23+0x18], R18 ;  /* 0x0000181217007388 */ /* 0x004fe80000000800 */
[----:B------:R0:W-:Y:S04]  /*1150*/  STS [R24+0x1c], R17 ;  /* 0x00001c1118007388 */ /* 0x0001e80000000800 */
[----:B------:R1:W-:Y:S04]  /*1160*/  STS [R23+0x1c], R19 ;  /* 0x00001c1317007388 */ /* 0x0003e80000000800 */
[----:B0-----:R-:W2:Y:S04]  /*1170*/  LDL.64 R16, [R20+0x50] ;  /* 0x0000500014107983 */ /* 0x001ea80000100a00 */
[----:B-1----:R-:W5:Y:S04]  /*1180*/  LDL.64 R18, [R20+0x58] ;  /* 0x0000580014127983 */ /* 0x002f680000100a00 */
[----:B------:R-:W5:Y:S04]  /*1190*/  LDL.64 R20, [R20+0x60] ;  /* 0x0000600014147983 */ /* 0x000f680000100a00 */
[----:B---3--:R0:W-:Y:S01]  /*11a0*/  STS [R24+0x20], R12 ;  /* 0x0000200c18007388 */ /* 0x0081e20000000800 */
[----:B------:R-:W-:-:S03]  /*11b0*/  IADD3 R25, PT, PT, R25, 0x10, RZ ;  /* 0x0000001019197810 */ /* 0x000fc60007ffe0ff */
[----:B----4-:R0:W-:Y:S04]  /*11c0*/  STS [R23+0x20], R14 ;  /* 0x0000200e17007388 */ /* 0x0101e80000000800 */
[----:B------:R0:W-:Y:S04]  /*11d0*/  STS [R24+0x24], R13 ;  /* 0x0000240d18007388 */ /* 0x0001e80000000800 */
[----:B------:R0:W-:Y:S04]  /*11e0*/  STS [R23+0x24], R15 ;  /* 0x0000240f17007388 */ /* 0x0001e80000000800 */
[----:B------:R0:W-:Y:S01]  /*11f0*/  STS [R24+0x28], R6 ;  /* 0x0000280618007388 */ /* 0x0001e20000000800 */
[----:B------:R-:W-:-:S03]  /*1200*/  ISETP.NE.AND P1, PT, R25, R26, PT ;  /* 0x0000001a1900720c */ /* 0x000fc60003f25270 */
[----:B--2---:R0:W-:Y:S04]  /*1210*/  STS [R23+0x28], R16 ;  /* 0x0000281017007388 */ /* 0x0041e80000000800 */
[----:B------:R0:W-:Y:S04]  /*1220*/  STS [R24+0x2c], R7 ;  /* 0x00002c0718007388 */ /* 0x0001e80000000800 */
[----:B------:R0:W-:Y:S04]  /*1230*/  STS [R23+0x2c], R17 ;  /* 0x00002c1117007388 */ /* 0x0001e80000000800 */
[----:B------:R0:W-:Y:S04]  /*1240*/  STS [R24+0x30], R8 ;  /* 0x0000300818007388 */ /* 0x0001e80000000800 */
[----:B-----5:R0:W-:Y:S04]  /*1250*/  STS [R23+0x30], R18 ;  /* 0x0000301217007388 */ /* 0x0201e80000000800 */
[----:B------:R0:W-:Y:S04]  /*1260*/  STS [R24+0x34], R9 ;  /* 0x0000340918007388 */ /* 0x0001e80000000800 */
[----:B------:R0:W-:Y:S04]  /*1270*/  STS [R23+0x34], R19 ;  /* 0x0000341317007388 */ /* 0x0001e80000000800 */
[----:B------:R0:W-:Y:S04]  /*1280*/  STS [R24+0x38], R10 ;  /* 0x0000380a18007388 */ /* 0x0001e80000000800 */
[----:B------:R0:W-:Y:S04]  /*1290*/  STS [R23+0x38], R20 ;  /* 0x0000381417007388 */ /* 0x0001e80000000800 */
[----:B------:R0:W-:Y:S04]  /*12a0*/  STS [R24+0x3c], R11 ;  /* 0x00003c0b18007388 */ /* 0x0001e80000000800 */
[----:B------:R0:W-:Y:S01]  /*12b0*/  STS [R23+0x3c], R21 ;  /* 0x00003c1517007388 */ /* 0x0001e20000000800 */
[----:B------:R-:W-:Y:S05]  /*12c0*/  @P1 BRA `(.L_x_24) ;  /* 0xfffffffc00301947 */ /* 0x000fea000383ffff */
[----:B------:R-:W-:Y:S05]  /*12d0*/  BSYNC.RECONVERGENT B0 ;  /* 0x0000000000007941 */ /* 0x000fea0003800200 */
.L_x_23:
[----:B------:R-:W-:Y:S05]  /*12e0*/  @!P0 BRA `(.L_x_22) ;  /* 0x0000000400448947 */ /* 0x000fea0003800000 */
[----:B------:R-:W-:Y:S02]  /*12f0*/  ISETP.GE.U32.AND P0, PT, R4, 0x8, PT ;  /* 0x000000080400780c */ /* 0x000fe40003f06070 */
[----:B------:R-:W-:-:S04]  /*1300*/  LOP3.LUT R25, R2, 0x7, RZ, 0xc0, !PT ;  /* 0x0000000702197812 */ /* 0x000fc800078ec0ff */
[----:B------:R-:W-:-:S07]  /*1310*/  ISETP.NE.AND P1, PT, R25, RZ, PT ;  /* 0x000000ff1900720c */ /* 0x000fce0003f25270 */
[----:B------:R-:W-:Y:S06]  /*1320*/  @!P0 BRA `(.L_x_25) ;  /* 0x0000000000948947 */ /* 0x000fec0003800000 */
[----:B------:R-:W-:-:S05]  /*1330*/  IMAD R4, R26, 0x4, R1 ;  /* 0x000000041a047824 */ /* 0x000fca00078e0201 */
[----:B0-----:R-:W2:Y:S04]  /*1340*/  LDL R6, [R4] ;  /* 0x0000000004067983 */ /* 0x001ea80000100800 */
[----:B------:R-:W3:Y:S04]  /*1350*/  LDL R9, [R4+0x28] ;  /* 0x0000280004097983 */ /* 0x000ee80000100800 */
[----:B------:R-:W4:Y:S04]  /*1360*/  LDL R10, [R4+0x4] ;  /* 0x00000400040a7983 */ /* 0x000f280000100800 */
[----:B------:R-:W5:Y:S04]  /*1370*/  LDL R11, [R4+0x2c] ;  /* 0x00002c00040b7983 */ /* 0x000f680000100800 */
        /* <DEDUP_REMOVED lines=11> */
[----:B------:R-:W5:Y:S01]  /*1430*/  LDL R23, [R4+0x44] ;  /* 0x0000440004177983 */ /* 0x000f620000100800 */
[----:B------:R-:W-:Y:S01]  /*1440*/  IMAD R8, R22, R2, R26 ;  /* 0x0000000216087224 */ /* 0x000fe200078e021a */
[----:B------:R-:W-:-:S04]  /*1450*/  IADD3 R26, PT, PT, R26, 0x8, RZ ;  /* 0x000000081a1a7810 */ /* 0x000fc80007ffe0ff */
[C---:B------:R-:W-:Y:S01]  /*1460*/  LEA R7, R8.reuse, R5, 0x2 ;  /* 0x0000000508077211 */ /* 0x040fe200078e10ff */
[----:B------:R-:W-:-:S04]  /*1470*/  IMAD R8, R8, 0x4, R3 ;  /* 0x0000000408087824 */ /* 0x000fc800078e0203 */
[----:B--2---:R1:W-:Y:S04]  /*1480*/  STS [R7], R6 ;  /* 0x0000000607007388 */ /* 0x0043e80000000800 */
[----:B---3--:R1:W-:Y:S04]  /*1490*/  STS [R8], R9 ;  /* 0x0000000908007388 */ /* 0x0083e80000000800 */
[----:B----4-:R1:W-:Y:S04]  /*14a0*/  STS [R7+0x4], R10 ;  /* 0x0000040a07007388 */ /* 0x0103e80000000800 */
[----:B-----5:R1:W-:Y:S04]  /*14b0*/  STS [R8+0x4], R11 ;  /* 0x0000040b08007388 */ /* 0x0203e80000000800 */
[----:B------:R1:W-:Y:S04]  /*14c0*/  STS [R7+0x8], R12 ;  /* 0x0000080c07007388 */ /* 0x0003e80000000800 */
        /* <DEDUP_REMOVED lines=10> */
[----:B------:R1:W-:Y:S02]  /*1570*/  STS [R8+0x1c], R23 ;  /* 0x00001c1708007388 */ /* 0x0003e40000000800 */
.L_x_25:
[----:B------:R-:W-:Y:S05]  /*1580*/  @!P1 BRA `(.L_x_22) ;  /* 0x00000000009c9947 */ /* 0x000fea0003800000 */
[----:B------:R-:W-:Y:S02]  /*1590*/  ISETP.GE.U32.AND P0, PT, R25, 0x4, PT ;  /* 0x000000041900780c */ /* 0x000fe40003f06070 */
[----:B01----:R-:W-:-:S04]  /*15a0*/  LOP3.LUT R11, R2, 0x3, RZ, 0xc0, !PT ;  /* 0x00000003020b7812 */ /* 0x003fc800078ec0ff */
[----:B------:R-:W-:-:S07]  /*15b0*/  ISETP.NE.AND P1, PT, R11, RZ, PT ;  /* 0x000000ff0b00720c */ /* 0x000fce0003f25270 */
[----:B------:R-:W-:Y:S06]  /*15c0*/  @!P0 BRA `(.L_x_26) ;  /* 0x0000000000548947 */ /* 0x000fec0003800000 */
[----:B------:R-:W-:-:S05]  /*15d0*/  IMAD R4, R26, 0x4, R1 ;  /* 0x000000041a047824 */ /* 0x000fca00078e0201 */
[----:B------:R-:W2:Y:S04]  /*15e0*/  LDL R6, [R4] ;  /* 0x0000000004067983 */ /* 0x000ea80000100800 */
[----:B------:R-:W3:Y:S04]  /*15f0*/  LDL R9, [R4+0x28] ;  /* 0x0000280004097983 */ /* 0x000ee80000100800 */
[----:B------:R-:W4:Y:S04]  /*1600*/  LDL R10, [R4+0x4] ;  /* 0x00000400040a7983 */ /* 0x000f280000100800 */
        /* <DEDUP_REMOVED lines=16> */
[----:B------:R0:W-:Y:S02]  /*1710*/  STS [R8+0xc], R17 ;  /* 0x00000c1108007388 */ /* 0x0001e40000000800 */
.L_x_26:
[----:B------:R-:W-:Y:S05]  /*1720*/  @!P1 BRA `(.L_x_22) ;  /* 0x0000000000349947 */ /* 0x000fea0003800000 */
[----:B------:R-:W-:-:S07]  /*1730*/  IMAD.MOV.U32 R4, RZ, RZ, RZ ;  /* 0x000000ffff047224 */ /* 0x000fce00078e00ff */
.L_x_27:
[----:B0-----:R-:W-:-:S05]  /*1740*/  LEA R6, R26, R1, 0x2 ;  /* 0x000000011a067211 */ /* 0x001fca00078e10ff */
[----:B--2---:R-:W2:Y:S04]  /*1750*/  LDL R7, [R6] ;  /* 0x0000000006077983 */ /* 0x004ea80000100800 */
[----:B------:R-:W3:Y:S01]  /*1760*/  LDL R9, [R6+0x28] ;  /* 0x0000280006097983 */ /* 0x000ee20000100800 */
[----:B------:R-:W-:Y:S01]  /*1770*/  IMAD R8, R22, R2, R26 ;  /* 0x0000000216087224 */ /* 0x000fe200078e021a */
[----:B------:R-:W-:Y:S01]  /*1780*/  IADD3 R26, PT, PT, R26, 0x1, RZ ;  /* 0x000000011a1a7810 */ /* 0x000fe20007ffe0ff */
[----:B------:R-:W-:Y:S02]  /*1790*/  VIADD R4, R4, 0x1 ;  /* 0x0000000104047836 */ /* 0x000fe40000000000 */
[C---:B------:R-:W-:Y:S01]  /*17a0*/  IMAD R10, R8.reuse, 0x4, R5 ;  /* 0x00000004080a7824 */ /* 0x040fe200078e0205 */
[----:B------:R-:W-:-:S02]  /*17b0*/  LEA R8, R8, R3, 0x2 ;  /* 0x0000000308087211 */ /* 0x000fc400078e10ff */
[----:B------:R-:W-:Y:S02]  /*17c0*/  ISETP.NE.AND P0, PT, R4, R11, PT ;  /* 0x0000000b0400720c */ /* 0x000fe40003f05270 */
[----:B--2---:R2:W-:Y:S04]  /*17d0*/  STS [R10], R7 ;  /* 0x000000070a007388 */ /* 0x0045e80000000800 */
[----:B---3--:R2:W-:Y:S07]  /*17e0*/  STS [R8], R9 ;  /* 0x0000000908007388 */ /* 0x0085ee0000000800 */
[----:B------:R-:W-:Y:S05]  /*17f0*/  @P0 BRA `(.L_x_27) ;  /* 0xfffffffc00d00947 */ /* 0x000fea000383ffff */
.L_x_22:
[----:B------:R-:W-:Y:S05]  /*1800*/  WARPSYNC.ALL ;  /* 0x0000000000007948 */ /* 0x000fea0003800000 */
[----:B------:R-:W-:Y:S01]  /*1810*/  BAR.SYNC.DEFER_BLOCKING 0x0 ;  /* 0x0000000000007b1d */ /* 0x000fe20000010000 */
[----:B------:R-:W-:-:S09]  /*1820*/  UISETP.GE.U32.AND UP0, UPT, UR38, 0x2, UPT ;  /* 0x000000022600788c */ /* 0x000fd2000bf06070 */
[----:B------:R-:W-:Y:S05]  /*1830*/  BRA.U !UP0, `(.L_x_28) ;  /* 0x0000000d08447547 */ /* 0x000fea000b800000 */
[----:B01----:R-:W-:Y:S01]  /*1840*/  VIADD R6, R22, UR38 ;  /* 0x0000002616067c36 */ /* 0x003fe20008000000 */
[----:B------:R-:W-:Y:S01]  /*1850*/  LOP3.LUT R4, R2, 0x7ffffff0, RZ, 0xc0, !PT ;  /* 0x7ffffff002047812 */ /* 0x000fe200078ec0ff */
[----:B------:R-:W-:Y:S01]  /*1860*/  IMAD R23, R22, R2, RZ ;  /* 0x0000000216177224 */ /* 0x000fe200078e02ff */
[----:B--2---:R-:W-:Y:S02]  /*1870*/  LOP3.LUT R7, R2, 0x3, RZ, 0xc0, !PT ;  /* 0x0000000302077812 */ /* 0x004fe400078ec0ff */
[----:B------:R-:W-:Y:S01]  /*1880*/  SHF.L.U32 R6, R6, 0x2, RZ ;  /* 0x0000000206067819 */ /* 0x000fe200000006ff */
[----:B------:R-:W-:-:S04]  /*1890*/  IMAD.MOV R8, RZ, RZ, -R4 ;  /* 0x000000ffff087224 */ /* 0x000fc800078e0a04 */
[----:B------:R-:W-:Y:S01]  /*18a0*/  IMAD R9, R6, R2, R5 ;  /* 0x0000000206097224 */ /* 0x000fe200078e0205 */
[C---:B------:R-:W-:Y:S02]  /*18b0*/  LOP3.LUT R5, R2.reuse, 0xf, RZ, 0xc0, !PT ;  /* 0x0000000f02057812 */ /* 0x040fe400078ec0ff */
[----:B------:R-:W-:Y:S02]  /*18c0*/  LOP3.LUT R6, R2, 0x7, RZ, 0xc0, !PT ;  /* 0x0000000702067812 */ /* 0x000fe400078ec0ff */
[----:B------:R-:W-:-:S07]  /*18d0*/  IADD3 R9, PT, PT, R9, 0x20, RZ ;  /* 0x0000002009097810 */ /* 0x000fce0007ffe0ff */
.L_x_38:
[----:B0-----:R-:W0:Y:S01]  /*18e0*/  LDCU UR5, c[0x0][0x39c] ;  /* 0x00007380ff0577ac */ /* 0x001e220008000800 */
[----:B------:R-:W-:Y:S01]  /*18f0*/  BSSY.RECONVERGENT B0, `(.L_x_29) ;  /* 0x00000c2000007945 */ /* 0x000fe20003800200 */
[----:B------:R-:W-:Y:S01]  /*1900*/  UMOV UR4, UR38 ;  /* 0x0000002600047c82 */ /* 0x000fe20008000000 */
[----:B------:R-:W-:Y:S01]  /*1910*/  USHF.R.U32.HI UR38, URZ, 0x1, UR38 ;  /* 0x00000001ff267899 */ /* 0x000fe20008011626 */
[----:B0-----:R-:W-:-:S05]  /*1920*/  IMAD.U32 R2, RZ, RZ, UR5 ;  /* 0x00000005ff027e24 */ /* 0x001fca000f8e00ff */
[----:B------:R-:W-:-:S04]  /*1930*/  ISETP.GE.AND P0, PT, R2, 0x1, PT ;  /* 0x000000010200780c */ /* 0x000fc80003f06270 */
[----:B------:R-:W-:-:S13]  /*1940*/  ISETP.GE.U32.OR P0, PT, R22, UR38, !P0 ;  /* 0x0000002616007c0c */ /* 0x000fda000c706470 */
[----:B-12---:R-:W-:Y:S05]  /*1950*/  @P0 BRA `(.L_x_30) ;  /* 0x0000000800ec0947 */ /* 0x006fea0003800000 */
[----:B------:R-:W0:Y:S01]  /*1960*/  S2R R13, SR_CgaCtaId ;  /* 0x00000000000d7919 */ /* 0x000e220000008800 */
[----:B------:R-:W1:Y:S01]  /*1970*/  LDC R2, c[0x0][0x39c] ;  /* 0x0000e700ff027b82 */ /* 0x000e620000000800 */
[----:B------:R-:W-:Y:S01]  /*1980*/  MOV R10, 0x400 ;  /* 0x00000400000a7802 */ /* 0x000fe20000000f00 */
[----:B------:R-:W-:Y:S01]  /*1990*/  BSSY.RECONVERGENT B1, `(.L_x_31) ;  /* 0x000001b000017945 */ /* 0x000fe20003800200 */
[----:B------:R-:W-:Y:S01]  /*19a0*/  IADD3 R11, PT, PT, R22, UR38, RZ ;  /* 0x00000026160b7c10 */ /* 0x000fe2000fffe0ff */
[----:B------:R-:W-:Y:S01]  /*19b0*/  IMAD.MOV.U32 R14, RZ, RZ, RZ ;  /* 0x000000ffff0e7224 */ /* 0x000fe200078e00ff */
[----:B0-----:R-:W-:Y:S02]  /*19c0*/  LEA R10, R13, R10, 0x18 ;  /* 0x0000000a0d0a7211 */ /* 0x001fe400078ec0ff */
[----:B------:R-:W-:-:S07]  /*19d0*/  CS2R R12, SRZ ;  /* 0x00000000000c7805 */ /* 0x000fce000001ff00 */
.L_x_32:
[----:B-1----:R-:W-:Y:S01]  /*19e0*/  IMAD R19, R11, R2, R12 ;  /* 0x000000020b137224 */ /* 0x002fe200078e020c */
[----:B------:R-:W-:Y:S01]  /*19f0*/  IADD3 R18, PT, PT, R23, R13, RZ ;  /* 0x0000000d17127210 */ /* 0x000fe20007ffe0ff */
[C---:B------:R-:W-:Y:S01]  /*1a00*/  IMAD R17, R14.reuse, 0x4, R1 ;  /* 0x000000040e117824 */ /* 0x040fe200078e0201 */
[----:B------:R-:W-:Y:S02]  /*1a10*/  IADD3 R14, PT, PT, R14, 0x1, RZ ;  /* 0x000000010e0e7810 */ /* 0x000fe40007ffe0ff */
[----:B------:R-:W-:Y:S01]  /*1a20*/  LEA R16, R19, R10, 0x2 ;  /* 0x0000000a13107211 */ /* 0x000fe200078e10ff */
[----:B------:R-:W-:-:S05]  /*1a30*/  IMAD R15, R18, 0x4, R10 ;  /* 0x00000004120f7824 */ /* 0x000fca00078e020a */
[----:B------:R-:W-:Y:S04]  /*1a40*/  LDS R24, [R15] ;  /* 0x000000000f187984 */ /* 0x000fe80000000800 */
[----:B------:R-:W0:Y:S02]  /*1a50*/  LDS R16, [R16] ;  /* 0x0000000010107984 */ /* 0x000e240000000800 */
[----:B0-----:R-:W-:-:S13]  /*1a60*/  FSETP.GE.AND P0, PT, R24, R16, PT ;  /* 0x000000101800720b */ /* 0x001fda0003f06000 */
[----:B------:R-:W-:Y:S01]  /*1a70*/  @P0 IMAD R18, R18, 0x4, R3 ;  /* 0x0000000412120824 */ /* 0x000fe200078e0203 */
[----:B------:R-:W-:Y:S01]  /*1a80*/  @!P0 LEA R19, R19, R3, 0x2 ;  /* 0x0000000313138211 */ /* 0x000fe200078e10ff */
[----:B------:R-:W-:Y:S01]  /*1a90*/  @P0 VIADD R13, R13, 0x1 ;  /* 0x000000010d0d0836 */ /* 0x000fe20000000000 */
[----:B------:R-:W-:Y:S01]  /*1aa0*/  @!P0 IADD3 R12, PT, PT, R12, 0x1, RZ ;  /* 0x000000010c0c8810 */ /* 0x000fe20007ffe0ff */
[----:B------:R-:W-:Y:S03]  /*1ab0*/  @P0 STL [R17], R24 ;  /* 0x0000001811000387 */ /* 0x000fe60000100800 */
[----:B------:R-:W-:Y:S01]  /*1ac0*/  VIMNMX3 R15, R14, R13, R12, !PT ;  /* 0x0000000d0e0f720f */ /* 0x000fe2000780010c */
[----:B------:R-:W0:Y:S04]  /*1ad0*/  @P0 LDS R18, [R18] ;  /* 0x0000000012120984 */ /* 0x000e280000000800 */
[----:B------:R-:W1:Y:S04]  /*1ae0*/  @!P0 LDS R20, [R19] ;  /* 0x0000000013148984 */ /* 0x000e680000000800 */
[----:B------:R2:W-:Y:S04]  /*1af0*/  @!P0 STL [R17], R16 ;  /* 0x0000001011008387 */ /* 0x0005e80000100800 */
[----:B0-----:R2:W-:Y:S04]  /*1b00*/  @P0 STL [R17+0x28], R18 ;  /* 0x0000281211000387 */ /* 0x0015e80000100800 */
[----:B-1----:R2:W-:Y:S01]  /*1b10*/  @!P0 STL [R17+0x28], R20 ;  /* 0x0000281411008387 */ /* 0x0025e20000100800 */
[----:B------:R-:W-:-:S13]  /*1b20*/  ISETP.GE.AND P0, PT, R15, R2, PT ;  /* 0x000000020f00720c */ /* 0x000fda0003f06270 */
[----:B--2---:R-:W-:Y:S05]  /*1b30*/  @!P0 BRA `(.L_x_32) ;  /* 0xfffffffc00a88947 */ /* 0x004fea000383ffff */
[----:B------:R-:W-:Y:S05]  /*1b40*/  BSYNC.RECONVERGENT B1 ;  /* 0x0000000000017941 */ /* 0x000fea0003800200 */
.L_x_31:
[----:B------:R-:W-:Y:S01]  /*1b50*/  VIADD R10, R2, 0xffffffff ;  /* 0xffffffff020a7836 */ /* 0x000fe20000000000 */
[----:B------:R-:W-:Y:S01]  /*1b60*/  BSSY.RECONVERGENT B1, `(.L_x_33) ;  /* 0x0000045000017945 */ /* 0x000fe20003800200 */
[----:B------:R-:W-:-:S03]  /*1b70*/  HFMA2 R24, -RZ, RZ, 0, 0 ;  /* 0x00000000ff187431 */ /* 0x000fc600000001ff */
[----:B------:R-:W-:-:S13]  /*1b80*/  ISETP.GE.U32.AND P0, PT, R10, 0xf, PT ;  /* 0x0000000f0a00780c */ /* 0x000fda0003f06070 */
[----:B------:R-:W-:Y:S05]  /*1b90*/  @!P0 BRA `(.L_x_34) ;  /* 0x0000000400048947 */ /* 0x000fea0003800000 */
[----:B------:R-:W0:Y:S01]  /*1ba0*/  S2UR UR6, SR_CgaCtaId ;  /* 0x00000000000679c3 */ /* 0x000e220000008800 */
[----:B------:R-:W-:Y:S01]  /*1bb0*/  UMOV UR5, 0x400 ;  /* 0x0000040000057882 */ /* 0x000fe20000000000 */
[C---:B------:R-:W-:Y:S01]  /*1bc0*/  VIADD R20, R1.reuse, 0x20 ;  /* 0x0000002001147836 */ /* 0x040fe20000000000 */
[----:B------:R-:W-:Y:S01]  /*1bd0*/  IADD3 R21, PT, PT, R1, 0x48, RZ ;  /* 0x0000004801157810 */ /* 0x000fe20007ffe0ff */
[----:B------:R-:W-:Y:S01]  /*1be0*/  IMAD.MOV.U32 R25, RZ, RZ, R9 ;  /* 0x000000ffff197224 */ /* 0x000fe200078e0009 */
[----:B------:R-:W-:Y:S01]  /*1bf0*/  MOV R24, R8 ;  /* 0x0000000800187202 */ /* 0x000fe20000000f00 */
[----:B0-----:R-:W-:-:S06]  /*1c00*/  ULEA UR5, UR6, UR5, 0x18 ;  /* 0x0000000506057291 */ /* 0x001fcc000f8ec0ff */
[----:B------:R-:W-:-:S05]  /*1c10*/  LEA R26, R23, UR5, 0x2 ;  /* 0x00000005171a7c11 */ /* 0x000fca000f8e10ff */
[----:B------:R-:W-:-:S07]  /*1c20*/  VIADD R26, R26, 0x20 ;  /* 0x000000201a1a7836 */ /* 0x000fce0000000000 */
.L_x_35:
[----:B------:R-:W2:Y:S04]  /*1c30*/  LDL.64 R14, [R20+-0x20] ;  /* 0xffffe000140e7983 */ /* 0x000ea80000100a00 */
[----:B------:R-:W3:Y:S04]  /*1c40*/  LDL.64 R16, [R21+-0x20] ;  /* 0xffffe00015107983 */ /* 0x000ee80000100a00 */
[----:B------:R-:W4:Y:S04]  /*1c50*/  LDL.64 R10, [R20+-0x18] ;  /* 0xffffe800140a7983 */ /* 0x000f280000100a00 */
[----:B------:R-:W5:Y:S04]  /*1c60*/  LDL.64 R12, [R21+-0x18] ;  /* 0xffffe800150c7983 */ /* 0x000f680000100a00 */
[----:B------:R-:W5:Y:S04]  /*1c70*/  LDL.64 R18, [R21+-0x10] ;  /* 0xfffff00015127983 */ /* 0x000f680000100a00 */
[----:B--2---:R-:W-:Y:S04]  /*1c80*/  STS [R26+-0x20], R14 ;  /* 0xffffe00e1a007388 */ /* 0x004fe80000000800 */
[----:B---3--:R-:W-:Y:S04]  /*1c90*/  STS [R25+-0x20], R16 ;  /* 0xffffe01019007388 */ /* 0x008fe80000000800 */
[----:B------:R0:W-:Y:S04]  /*1ca0*/  STS [R26+-0x1c], R15 ;  /* 0xffffe40f1a007388 */ /* 0x0001e80000000800 */
[----:B------:R1:W-:Y:S04]  /*1cb0*/  STS [R25+-0x1c], R17 ;  /* 0xffffe41119007388 */ /* 0x0003e80000000800 */
[----:B----4-:R-:W-:Y:S04]  /*1cc0*/  STS [R26+-0x18], R10 ;  /* 0xffffe80a1a007388 */ /* 0x010fe80000000800 */
[----:B0-----:R-:W2:Y:S04]  /*1cd0*/  LDL.64 R14, [R20+-0x10] ;  /* 0xfffff000140e7983 */ /* 0x001ea80000100a00 */
[----:B-----5:R-:W-:Y:S04]  /*1ce0*/  STS [R25+-0x18], R12 ;  /* 0xffffe80c19007388 */ /* 0x020fe80000000800 */
[----:B------:R0:W-:Y:S04]  /*1cf0*/  STS [R26+-0x14], R11 ;  /* 0xffffec0b1a007388 */ /* 0x0001e80000000800 */
[----:B-1----:R-:W3:Y:S04]  /*1d00*/  LDL.64 R16, [R20+-0x8] ;  /* 0xfffff80014107983 */ /* 0x002ee80000100a00 */
[----:B0-----:R-:W4:Y:S04]  /*1d10*/  LDL.64 R10, [R21+-0x8] ;  /* 0xfffff800150a7983 */ /* 0x001f280000100a00 */
[----:B------:R0:W-:Y:S04]  /*1d20*/  STS [R25+-0x14], R13 ;  /* 0xffffec0d19007388 */ /* 0x0001e80000000800 */
[----:B0-----:R-:W5:Y:S04]  /*1d30*/  LDL.64 R12, [R20] ;  /* 0x00000000140c7983 */ /* 0x001f680000100a00 */
[----:B--2---:R-:W-:Y:S04]  /*1d40*/  STS [R26+-0x10], R14 ;  /* 0xfffff00e1a007388 */ /* 0x004fe80000000800 */
[----:B------:R-:W-:Y:S04]  /*1d50*/  STS [R25+-0x10], R18 ;  /* 0xfffff01219007388 */ /* 0x000fe80000000800 */
[----:B------:R0:W-:Y:S04]  /*1d60*/  STS [R26+-0xc], R15 ;  /* 0xfffff40f1a007388 */ /* 0x0001e80000000800 */
[----:B------:R1:W-:Y:S04]  /*1d70*/  STS [R25+-0xc], R19 ;  /* 0xfffff41319007388 */ /* 0x0003e80000000800 */
[----:B---3--:R-:W-:Y:S04]  /*1d80*/  STS [R26+-0x8], R16 ;  /* 0xfffff8101a007388 */ /* 0x008fe80000000800 */
[----:B0-----:R-:W2:Y:S04]  /*1d90*/  LDL.64 R14, [R21] ;  /* 0x00000000150e7983 */ /* 0x001ea80000100a00 */
[----:B----4-:R-:W-:Y:S04]  /*1da0*/  STS [R25+-0x8], R10 ;  /* 0xfffff80a19007388 */ /* 0x010fe80000000800 */
[----:B------:R0:W-:Y:S04]  /*1db0*/  STS [R26+-0x4], R17 ;  /* 0xfffffc111a007388 */ /* 0x0001e80000000800 */
[----:B-1----:R-:W3:Y:S04]  /*1dc0*/  LDL.64 R18, [R21+0x8] ;  /* 0x0000080015127983 */ /* 0x002ee80000100a00 */
[----:B0-----:R-:W4:Y:S04]  /*1dd0*/  LDL.64 R16, [R20+0x8] ;  /* 0x0000080014107983 */ /* 0x001f280000100a00 */
[----:B------:R0:W-:Y:S04]  /*1de0*/  STS [R25+-0x4], R11 ;  /* 0xfffffc0b19007388 */ /* 0x0001e80000000800 */
[----:B-----5:R-:W-:Y:S04]  /*1df0*/  STS [R26], R12 ;  /* 0x0000000c1a007388 */ /* 0x020fe80000000800 */
[----:B0-----:R-:W5:Y:S04]  /*1e00*/  LDL.64 R10, [R21+0x10] ;  /* 0x00001000150a7983 */ /* 0x001f680000100a00 */
[----:B--2---:R-:W-:Y:S04]  /*1e10*/  STS [R25], R14 ;  /* 0x0000000e19007388 */ /* 0x004fe80000000800 */
[----:B------:R0:W-:Y:S04]  /*1e20*/  STS [R26+0x4], R13 ;  /* 0x0000040d1a007388 */ /* 0x0001e80000000800 */
[----:B------:R1:W-:Y:S04]  /*1e30*/  STS [R25+0x4], R15 ;  /* 0x0000040f19007388 */ /* 0x0003e80000000800 */
[----:B0-----:R-:W2:Y:S04]  /*1e40*/  LDL.64 R12, [R20+0x10] ;  /* 0x00001000140c7983 */ /* 0x001ea80000100a00 */
[----:B----4-:R-:W-:Y:S04]  /*1e50*/  STS [R26+0x8], R16 ;  /* 0x000008101a007388 */ /* 0x010fe80000000800 */
[----:B---3--:R-:W-:Y:S04]  /*1e60*/  STS [R25+0x8], R18 ;  /* 0x0000081219007388 */ /* 0x008fe80000000800 */
[----:B------:R0:W-:Y:S04]  /*1e70*/  STS [R26+0xc], R17 ;  /* 0x00000c111a007388 */ /* 0x0001e80000000800 */
[----:B-1----:R1:W3:Y:S04]  /*1e80*/  LDL.64 R14, [R20+0x18] ;  /* 0x00001800140e7983 */ /* 0x0022e80000100a00 */
[----:B0-----:R0:W4:Y:S01]  /*1e90*/  LDL.64 R16, [R21+0x18] ;  /* 0x0000180015107983 */ /* 0x0011220000100a00 */
[----:B------:R-:W-:-:S04]  /*1ea0*/  IADD3 R24, PT, PT, R24, 0x10, RZ ;  /* 0x0000001018187810 */ /* 0x000fc80007ffe0ff */
[----:B------:R-:W-:Y:S01]  /*1eb0*/  ISETP.NE.AND P0, PT, R24, RZ, PT ;  /* 0x000000ff1800720c */ /* 0x000fe20003f05270 */
[----:B------:R-:W-:Y:S01]  /*1ec0*/  STS [R25+0xc], R19 ;  /* 0x00000c1319007388 */ /* 0x000fe20000000800 */
[----:B-1----:R-:W-:Y:S01]  /*1ed0*/  VIADD R20, R20, 0x40 ;  /* 0x0000004014147836 */ /* 0x002fe20000000000 */
[----:B0-----:R-:W-:Y:S02]  /*1ee0*/  IADD3 R21, PT, PT, R21, 0x40, RZ ;  /* 0x0000004015157810 */ /* 0x001fe40007ffe0ff */
[----:B--2---:R-:W-:Y:S04]  /*1ef0*/  STS [R26+0x10], R12 ;  /* 0x0000100c1a007388 */ /* 0x004fe80000000800 */
[----:B-----5:R-:W-:Y:S04]  /*1f00*/  STS [R25+0x10], R10 ;  /* 0x0000100a19007388 */ /* 0x020fe80000000800 */
[----:B------:R-:W-:Y:S04]  /*1f10*/  STS [R26+0x14], R13 ;  /* 0x0000140d1a007388 */ /* 0x000fe80000000800 */
[----:B------:R-:W-:Y:S04]  /*1f20*/  STS [R25+0x14], R11 ;  /* 0x0000140b19007388 */ /* 0x000fe80000000800 */
[----:B---3--:R-:W-:Y:S04]  /*1f30*/  STS [R26+0x18], R14 ;  /* 0x0000180e1a007388 */ /* 0x008fe80000000800 */
[----:B----4-:R-:W-:Y:S04]  /*1f40*/  STS [R25+0x18], R16 ;  /* 0x0000181019007388 */ /* 0x010fe80000000800 */
[----:B------:R0:W-:Y:S04]  /*1f50*/  STS [R26+0x1c], R15 ;  /* 0x00001c0f1a007388 */ /* 0x0001e80000000800 */
[----:B------:R1:W-:Y:S01]  /*1f60*/  STS [R25+0x1c], R17 ;  /* 0x00001c1119007388 */ /* 0x0003e20000000800 */
[----:B0-----:R-:W-:Y:S01]  /*1f70*/  VIADD R26, R26, 0x40 ;  /* 0x000000401a1a7836 */ /* 0x001fe20000000000 */
[----:B-1----:R-:W-:Y:S01]  /*1f80*/  IADD3 R25, PT, PT, R25, 0x40, RZ ;  /* 0x0000004019197810 */ /* 0x002fe20007ffe0ff */
[----:B------:R-:W-:Y:S06]  /*1f90*/  @P0 BRA `(.L_x_35) ;  /* 0xfffffffc00240947 */ /* 0x000fec000383ffff */
[----:B------:R-:W-:-:S07]  /*1fa0*/  IMAD.MOV.U32 R24, RZ, RZ, R4 ;  /* 0x000000ffff187224 */ /* 0x000fce00078e0004 */
.L_x_34:
[----:B------:R-:W-:Y:S05]  /*1fb0*/  BSYNC.RECONVERGENT B1 ;  /* 0x0000000000017941 */ /* 0x000fea0003800200 */
.L_x_33:
[----:B------:R-:W-:-:S13]  /*1fc0*/  ISETP.NE.AND P0, PT, R5, RZ, PT ;  /* 0x000000ff0500720c */ /* 0x000fda0003f05270 */
[----:B------:R-:W-:Y:S05]  /*1fd0*/  @!P0 BRA `(.L_x_30) ;  /* 0x00000004004c8947 */ /* 0x000fea0003800000 */
[----:B------:R-:W-:Y:S02]  /*1fe0*/  IADD3 R10, PT, PT, R5, -0x1, RZ ;  /* 0xffffffff050a7810 */ /* 0x000fe40007ffe0ff */
[----:B------:R-:W-:Y:S02]  /*1ff0*/  ISETP.NE.AND P1, PT, R6, RZ, PT ;  /* 0x000000ff0600720c */ /* 0x000fe40003f25270 */
[----:B------:R-:W-:-:S13]  /*2000*/  ISETP.GE.U32.AND P0, PT, R10, 0x7, PT ;  /* 0x000000070a00780c */ /* 0x000fda0003f06070 */
[----:B------:R-:W-:Y:S05]  /*2010*/  @!P0 BRA `(.L_x_36) ;  /* 0x0000000000808947 */ /* 0x000fea0003800000 */
[----:B------:R-:W-:-:S05]  /*2020*/  IMAD R20, R24, 0x4, R1 ;  /* 0x0000000418147824 */ /* 0x000fca00078e0201 */
[----:B------:R-:W2:Y:S04]  /*2030*/  LDL.64 R14, [R20] ;  /* 0x00000000140e7983 */ /* 0x000ea80000100a00 */
[----:B------:R-:W3:Y:S01]  /*2040*/  LDL.64 R16, [R20+0x28] ;  /* 0x0000280014107983 */ /* 0x000ee20000100a00 */
[----:B------:R-:W0:Y:S01]  /*2050*/  S2UR UR6, SR_CgaCtaId ;  /* 0x00000000000679c3 */ /* 0x000e220000008800 */
[----:B------:R-:W-:Y:S01]  /*2060*/  UMOV UR5, 0x400 ;  /* 0x0000040000057882 */ /* 0x000fe20000000000 */
[----:B------:R-:W-:Y:S01]  /*2070*/  IADD3 R12, PT, PT, R23, R24, RZ ;  /* 0x00000018170c7210 */ /* 0x000fe20007ffe0ff */
[----:B------:R-:W4:Y:S04]  /*2080*/  LDL.64 R10, [R20+0x8] ;  /* 0x00000800140a7983 */ /* 0x000f280000100a00 */
[----:B------:R-:W-:Y:S01]  /*2090*/  IMAD R25, R12, 0x4, R3 ;  /* 0x000000040c197824 */ /* 0x000fe200078e0203 */
[----:B------:R-:W5:Y:S01]  /*20a0*/  LDL.64 R18, [R20+0x18] ;  /* 0x0000180014127983 */ /* 0x000f620000100a00 */
[----:B0-----:R-:W-:-:S06]  /*20b0*/  ULEA UR5, UR6, UR5, 0x18 ;  /* 0x0000000506057291 */ /* 0x001fcc000f8ec0ff */
[----:B------:R-:W-:Y:S02]  /*20c0*/  LEA R26, R12, UR5, 0x2 ;  /* 0x000000050c1a7c11 */ /* 0x000fe4000f8e10ff */
[----:B------:R-:W5:Y:S04]  /*20d0*/  LDL.64 R12, [R20+0x30] ;  /* 0x00003000140c7983 */ /* 0x000f680000100a00 */
[----:B--2---:R-:W-:Y:S04]  /*20e0*/  STS [R26], R14 ;  /* 0x0000000e1a007388 */ /* 0x004fe80000000800 */
[----:B---3--:R-:W-:Y:S04]  /*20f0*/  STS [R25], R16 ;  /* 0x0000001019007388 */ /* 0x008fe80000000800 */
[----:B------:R0:W-:Y:S04]  /*2100*/  STS [R26+0x4], R15 ;  /* 0x0000040f1a007388 */ /* 0x0001e80000000800 */
[----:B------:R1:W-:Y:S04]  /*2110*/  STS [R25+0x4], R17 ;  /* 0x0000041119007388 */ /* 0x0003e80000000800 */
[----:B0-----:R-:W2:Y:S04]  /*2120*/  LDL.64 R14, [R20+0x10] ;  /* 0x00001000140e7983 */ /* 0x001ea80000100a00 */
[----:B-1----:R-:W3:Y:S04]  /*2130*/  LDL.64 R16, [R20+0x38] ;  /* 0x0000380014107983 */ /* 0x002ee80000100a00 */
[----:B------:R-:W3:Y:S04]  /*2140*/  LDL.64 R20, [R20+0x40] ;  /* 0x0000400014147983 */ /* 0x000ee80000100a00 */
[----:B----4-:R0:W-:Y:S04]  /*2150*/  STS [R26+0x8], R10 ;  /* 0x0000080a1a007388 */ /* 0x0101e80000000800 */
[----:B-----5:R0:W-:Y:S04]  /*2160*/  STS [R25+0x8], R12 ;  /* 0x0000080c19007388 */ /* 0x0201e80000000800 */
[----:B------:R0:W-:Y:S04]  /*2170*/  STS [R26+0xc], R11 ;  /* 0x00000c0b1a007388 */ /* 0x0001e80000000800 */
[----:B------:R0:W-:Y:S01]  /*2180*/  STS [R25+0xc], R13 ;  /* 0x00000c0d19007388 */ /* 0x0001e20000000800 */
[----:B------:R-:W-:-:S03]  /*2190*/  IADD3 R24, PT, PT, R24, 0x8, RZ ;  /* 0x0000000818187810 */ /* 0x000fc60007ffe0ff */
[----:B--2---:R0:W-:Y:S04]  /*21a0*/  STS [R26+0x10], R14 ;  /* 0x0000100e1a007388 */ /* 0x0041e80000000800 */
[----:B---3--:R0:W-:Y:S04]  /*21b0*/  STS [R25+0x10], R16 ;  /* 0x0000101019007388 */ /* 0x0081e80000000800 */
[----:B------:R0:W-:Y:S04]  /*21c0*/  STS [R26+0x14], R15 ;  /* 0x0000140f1a007388 */ /* 0x0001e80000000800 */
[----:B------:R0:W-:Y:S04]  /*21d0*/  STS [R25+0x14], R17 ;  /* 0x0000141119007388 */ /* 0x0001e80000000800 */
[----:B------:R0:W-:Y:S04]  /*21e0*/  STS [R26+0x18], R18 ;  /* 0x000018121a007388 */ /* 0x0001e80000000800 */
[----:B------:R0:W-:Y:S04]  /*21f0*/  STS [R25+0x18], R20 ;  /* 0x0000181419007388 */ /* 0x0001e80000000800 */
[----:B------:R0:W-:Y:S04]  /*2200*/  STS [R26+0x1c], R19 ;  /* 0x00001c131a007388 */ /* 0x0001e80000000800 */
[----:B------:R0:W-:Y:S02]  /*2210*/  STS [R25+0x1c], R21 ;  /* 0x00001c1519007388 */ /* 0x0001e40000000800 */
.L_x_36:
[----:B------:R-:W-:Y:S05]  /*2220*/  @!P1 BRA `(.L_x_30) ;  /* 0x0000000000b89947 */ /* 0x000fea0003800000 */
[----:B0-----:R-:W-:Y:S01]  /*2230*/  VIADD R10, R6, 0xffffffff ;  /* 0xffffffff060a7836 */ /* 0x001fe20000000000 */
[----:B------:R-:W-:-:S04]  /*2240*/  ISETP.NE.AND P1, PT, R7, RZ, PT ;  /* 0x000000ff0700720c */ /* 0x000fc80003f25270 */
[----:B------:R-:W-:-:S13]  /*2250*/  ISETP.GE.U32.AND P0, PT, R10, 0x3, PT ;  /* 0x000000030a00780c */ /* 0x000fda0003f06070 */
[----:B------:R-:W-:Y:S05]  /*2260*/  @!P0 BRA `(.L_x_37) ;  /* 0x0000000000508947 */ /* 0x000fea0003800000 */
[----:B------:R-:W-:-:S05]  /*2270*/  LEA R18, R24, R1, 0x2 ;  /* 0x0000000118127211 */ /* 0x000fca00078e10ff */
[----:B------:R-:W2:Y:S04]  /*2280*/  LDL.64 R10, [R18] ;  /* 0x00000000120a7983 */ /* 0x000ea80000100a00 */
[----:B------:R-:W3:Y:S04]  /*2290*/  LDL.64 R12, [R18+0x28] ;  /* 0x00002800120c7983 */ /* 0x000ee80000100a00 */
[----:B------:R-:W4:Y:S04]  /*22a0*/  LDL.64 R14, [R18+0x8] ;  /* 0x00000800120e7983 */ /* 0x000f280000100a00 */
[----:B------:R-:W5:Y:S01]  /*22b0*/  LDL.64 R16, [R18+0x30] ;  /* 0x0000300012107983 */ /* 0x000f620000100a00 */
[----:B------:R-:W0:Y:S01]  /*22c0*/  S2UR UR6, SR_CgaCtaId ;  /* 0x00000000000679c3 */ /* 0x000e220000008800 */
[----:B------:R-:W-:Y:S01]  /*22d0*/  UMOV UR5, 0x400 ;  /* 0x0000040000057882 */ /* 0x000fe20000000000 */
[----:B------:R-:W-:-:S02]  /*22e0*/  IMAD.IADD R20, R23, 0x1, R24 ;  /* 0x0000000117147824 */ /* 0x000fc400078e0218 */
[----:B------:R-:W-:Y:S01]  /*22f0*/  VIADD R24, R24, 0x4 ;  /* 0x0000000418187836 */ /* 0x000fe20000000000 */
[----:B0-----:R-:W-:-:S06]  /*2300*/  ULEA UR5, UR6, UR5, 0x18 ;  /* 0x0000000506057291 */ /* 0x001fcc000f8ec0ff */
[C---:B------:R-:W-:Y:S02]  /*2310*/  LEA R19, R20.reuse, UR5, 0x2 ;  /* 0x0000000514137c11 */ /* 0x040fe4000f8e10ff */
[----:B------:R-:W-:-:S03]  /*2320*/  LEA R20, R20, R3, 0x2 ;  /* 0x0000000314147211 */ /* 0x000fc600078e10ff */
[----:B--2---:R0:W-:Y:S04]  /*2330*/  STS [R19], R10 ;  /* 0x0000000a13007388 */ /* 0x0041e80000000800 */
[----:B---3--:R0:W-:Y:S04]  /*2340*/  STS [R20], R12 ;  /* 0x0000000c14007388 */ /* 0x0081e80000000800 */
[----:B------:R0:W-:Y:S04]  /*2350*/  STS [R19+0x4], R11 ;  /* 0x0000040b13007388 */ /* 0x0001e80000000800 */
[----:B------:R0:W-:Y:S04]  /*2360*/  STS [R20+0x4], R13 ;  /* 0x0000040d14007388 */ /* 0x0001e80000000800 */
[----:B----4-:R0:W-:Y:S04]  /*2370*/  STS [R19+0x8], R14 ;  /* 0x0000080e13007388 */ /* 0x0101e80000000800 */
[----:B-----5:R0:W-:Y:S04]  /*2380*/  STS [R20+0x8], R16 ;  /* 0x0000081014007388 */ /* 0x0201e80000000800 */
[----:B------:R0:W-:Y:S04]  /*2390*/  STS [R19+0xc], R15 ;  /* 0x00000c0f13007388 */ /* 0x0001e80000000800 */
[----:B------:R0:W-:Y:S02]  /*23a0*/  STS [R20+0xc], R17 ;  /* 0x00000c1114007388 */ /* 0x0001e40000000800 */
.L_x_37:
[----:B------:R-:W-:Y:S05]  /*23b0*/  @!P1 BRA `(.L_x_30) ;  /* 0x0000000000549947 */ /* 0x000fea0003800000 */
[----:B0-----:R-:W-:-:S05]  /*23c0*/  LEA R14, R24, R1, 0x2 ;  /* 0x00000001180e7211 */ /* 0x001fca00078e10ff */
[----:B------:R-:W2:Y:S04]  /*23d0*/  LDL.64 R10, [R14] ;  /* 0x000000000e0a7983 */ /* 0x000ea80000100a00 */
[----:B------:R-:W3:Y:S01]  /*23e0*/  LDL.64 R12, [R14+0x28] ;  /* 0x000028000e0c7983 */ /* 0x000ee20000100a00 */
[----:B------:R-:W0:Y:S01]  /*23f0*/  S2UR UR6, SR_CgaCtaId ;  /* 0x00000000000679c3 */ /* 0x000e220000008800 */
[----:B------:R-:W-:Y:S01]  /*2400*/  UMOV UR5, 0x400 ;  /* 0x0000040000057882 */ /* 0x000fe20000000000 */
[----:B------:R-:W-:Y:S01]  /*2410*/  IMAD.IADD R16, R23, 0x1, R24 ;  /* 0x0000000117107824 */ /* 0x000fe200078e0218 */
[----:B------:R-:W-:Y:S01]  /*2420*/  ISETP.NE.AND P0, PT, R7, 0x1, PT ;  /* 0x000000010700780c */ /* 0x000fe20003f05270 */
[----:B0-----:R-:W-:-:S06]  /*2430*/  ULEA UR5, UR6, UR5, 0x18 ;  /* 0x0000000506057291 */ /* 0x001fcc000f8ec0ff */
[C---:B------:R-:W-:Y:S02]  /*2440*/  LEA R15, R16.reuse, UR5, 0x2 ;  /* 0x00000005100f7c11 */ /* 0x040fe4000f8e10ff */
[----:B------:R-:W-:-:S03]  /*2450*/  LEA R16, R16, R3, 0x2 ;  /* 0x0000000310107211 */ /* 0x000fc600078e10ff */
[----:B--2---:R1:W-:Y:S04]  /*2460*/  STS [R15], R10 ;  /* 0x0000000a0f007388 */ /* 0x0043e80000000800 */
[----:B---3--:R1:W-:Y:S01]  /*2470*/  STS [R16], R12 ;  /* 0x0000000c10007388 */ /* 0x0083e20000000800 */
[----:B------:R-:W-:Y:S05]  /*2480*/  @!P0 BRA `(.L_x_30) ;  /* 0x0000000000208947 */ /* 0x000fea0003800000 */
[----:B------:R2:W-:Y:S01]  /*2490*/  STS [R15+0x4], R11 ;  /* 0x0000040b0f007388 */ /* 0x0005e20000000800 */
[----:B------:R-:W-:-:S03]  /*24a0*/  ISETP.NE.AND P0, PT, R7, 0x2, PT ;  /* 0x000000020700780c */ /* 0x000fc60003f05270 */
[----:B------:R2:W-:Y:S10]  /*24b0*/  STS [R16+0x4], R13 ;  /* 0x0000040d10007388 */ /* 0x0005f40000000800 */
[----:B--2---:R-:W-:Y:S05]  /*24c0*/  @!P0 BRA `(.L_x_30) ;  /* 0x0000000000108947 */ /* 0x004fea0003800000 */
[----:B-1----:R-:W2:Y:S04]  /*24d0*/  LDL R10, [R14+0x8] ;  /* 0x000008000e0a7983 */ /* 0x002ea80000100800 */
[----:B------:R-:W3:Y:S04]  /*24e0*/  LDL R11, [R14+0x30] ;  /* 0x000030000e0b7983 */ /* 0x000ee80000100800 */
[----:B--2---:R2:W-:Y:S04]  /*24f0*/  STS [R15+0x8], R10 ;  /* 0x0000080a0f007388 */ /* 0x0045e80000000800 */
[----:B---3--:R2:W-:Y:S02]  /*2500*/  STS [R16+0x8], R11 ;  /* 0x0000080b10007388 */ /* 0x0085e40000000800 */
.L_x_30:
[----:B------:R-:W-:Y:S05]  /*2510*/  BSYNC.RECONVERGENT B0 ;  /* 0x0000000000007941 */ /* 0x000fea0003800200 */
.L_x_29:
[----:B------:R-:W-:Y:S01]  /*2520*/  BAR.SYNC.DEFER_BLOCKING 0x0 ;  /* 0x0000000000007b1d */ /* 0x000fe20000010000 */
[----:B------:R-:W-:-:S09]  /*2530*/  UISETP.GT.U32.AND UP0, UPT, UR4, 0x3, UPT ;  /* 0x000000030400788c */ /* 0x000fd2000bf04070 */
[----:B------:R-:W-:Y:S05]  /*2540*/  BRA.U UP0, `(.L_x_38) ;  /* 0xfffffff100e47547 */ /* 0x000fea000b83ffff */
.L_x_28:
[----:B------:R-:W-:-:S04]  /*2550*/  ISETP.GE.AND P0, PT, R2, 0x1, PT ;  /* 0x000000010200780c */ /* 0x000fc80003f06270 */
[----:B------:R-:W-:-:S13]  /*2560*/  ISETP.NE.OR P0, PT, R22, RZ, !P0 ;  /* 0x000000ff1600720c */ /* 0x000fda0004705670 */
[----:B------:R-:W-:Y:S05]  /*2570*/  @P0 EXIT ;  /* 0x000000000000094d */ /* 0x000fea0003800000 */
[----:B------:R-:W3:Y:S02]  /*2580*/  LDCU.64 UR4, c[0x0][0x3a0] ;  /* 0x00007400ff0477ac */ /* 0x000ee40008000a00 */
[----:B---3--:R-:W-:-:S04]  /*2590*/  UISETP.NE.U32.AND UP0, UPT, UR4, URZ, UPT ;  /* 0x000000ff0400728c */ /* 0x008fc8000bf05070 */
[----:B------:R-:W-:-:S09]  /*25a0*/  UISETP.NE.AND.EX UP0, UPT, UR5, URZ, UPT, UP0 ;  /* 0x000000ff0500728c */ /* 0x000fd2000bf05300 */
[----:B------:R-:W-:Y:S05]  /*25b0*/  BRA.U UP0, `(.L_x_39) ;  /* 0x00000009006c7547 */ /* 0x000fea000b800000 */
[C---:B------:R-:W-:Y:S01]  /*25c0*/  VIADD R5, R2.reuse, 0xffffffff ;  /* 0xffffffff02057836 */ /* 0x040fe20000000000 */
[----:B------:R-:W-:Y:S01]  /*25d0*/  LOP3.LUT R4, R2, 0x7, RZ, 0xc0, !PT ;  /* 0x0000000702047812 */ /* 0x000fe200078ec0ff */
[----:B------:R-:W-:Y:S03]  /*25e0*/  BSSY.RECONVERGENT B0, `(.L_x_40) ;  /* 0x0000043000007945 */ /* 0x000fe60003800200 */
[----:B------:R-:W-:Y:S02]  /*25f0*/  ISETP.GE.U32.AND P1, PT, R5, 0x7, PT ;  /* 0x000000070500780c */ /* 0x000fe40003f26070 */
[----:B------:R-:W-:Y:S02]  /*2600*/  ISETP.NE.AND P0, PT, R4, RZ, PT ;  /* 0x000000ff0400720c */ /* 0x000fe40003f05270 */
[----:B------:R-:W-:-:S09]  /*2610*/  MOV R5, RZ ;  /* 0x000000ff00057202 */ /* 0x000fd20000000f00 */
[----:B------:R-:W-:Y:S05]  /*2620*/  @!P1 BRA `(.L_x_41) ;  /* 0x0000000000f89947 */ /* 0x000fea0003800000 */
[----:B------:R-:W3:Y:S01]  /*2630*/  S2R R5, SR_CgaCtaId ;  /* 0x0000000000057919 */ /* 0x000ee20000008800 */
[----:B012---:R-:W0:Y:S01]  /*2640*/  LDC.64 R16, c[0x0][0x388] ;  /* 0x0000e200ff107b82 */ /* 0x007e220000000a00 */
[----:B------:R-:W-:Y:S01]  /*2650*/  MOV R6, 0x400 ;  /* 0x0000040000067802 */ /* 0x000fe20000000f00 */
[----:B------:R-:W-:-:S06]  /*2660*/  IMAD.MOV.U32 R7, RZ, RZ, RZ ;  /* 0x000000ffff077224 */ /* 0x000fcc00078e00ff */
[----:B------:R-:W1:Y:S01]  /*2670*/  LDC.64 R18, c[0x0][0x390] ;  /* 0x0000e400ff127b82 */ /* 0x000e620000000a00 */
[----:B---3--:R-:W-:Y:S02]  /*2680*/  LEA R6, R5, R6, 0x18 ;  /* 0x0000000605067211 */ /* 0x008fe400078ec0ff */
[----:B------:R-:W-:-:S07]  /*2690*/  LOP3.LUT R5, R2, 0x7ffffff8, RZ, 0xc0, !PT ;  /* 0x7ffffff802057812 */ /* 0x000fce00078ec0ff */
.L_x_42:
[C---:B------:R-:W-:Y:S01]  /*26a0*/  LEA R28, R7.reuse, R6, 0x2 ;  /* 0x00000006071c7211 */ /* 0x040fe200078e10ff */
[C---:B---3--:R-:W-:Y:S02]  /*26b0*/  IMAD R26, R7.reuse, 0x4, R3 ;  /* 0x00000004071a7824 */ /* 0x048fe400078e0203 */
[----:B------:R-:W-:Y:S02]  /*26c0*/  IMAD R22, R0, R2, R7 ;  /* 0x0000000200167224 */ /* 0x000fe400078e0207 */
[----:B------:R-:W2:Y:S01]  /*26d0*/  LDS.128 R8, [R28] ;  /* 0x000000001c087984 */ /* 0x000ea20000000c00 */
[----:B------:R-:W-:Y:S02]  /*26e0*/  VIADD R7, R7, 0x8 ;  /* 0x0000000807077836 */ /* 0x000fe40000000000 */
[C---:B0-----:R-:W-:Y:S01]  /*26f0*/  IMAD.WIDE.U32 R12, R22.reuse, 0x4, R16 ;  /* 0x00000004160c7825 */ /* 0x041fe200078e0010 */
[----:B------:R-:W0:Y:S01]  /*2700*/  LDS R29, [R26] ;  /* 0x000000001a1d7984 */ /* 0x000e220000000800 */
[----:B------:R-:W-:-:S02]  /*2710*/  IADD3 R21, PT, PT, R22, 0x1, RZ ;  /* 0x0000000116157810 */ /* 0x000fc40007ffe0ff */
[----:B-1----:R-:W-:Y:S01]  /*2720*/  IMAD.WIDE.U32 R14, R22, 0x4, R18 ;  /* 0x00000004160e7825 */ /* 0x002fe200078e0012 */
[----:B------:R-:W1:Y:S01]  /*2730*/  LDS R27, [R26+0x4] ;  /* 0x000004001a1b7984 */ /* 0x000e620000000800 */
[----:B------:R-:W-:-:S03]  /*2740*/  ISETP.NE.AND P1, PT, R7, R5, PT ;  /* 0x000000050700720c */ /* 0x000fc60003f25270 */
[----:B------:R-:W3:Y:S04]  /*2750*/  LDS R25, [R26+0x8] ;  /* 0x000008001a197984 */ /* 0x000ee80000000800 */
[----:B------:R-:W4:Y:S04]  /*2760*/  LDS R23, [R26+0xc] ;  /* 0x00000c001a177984 */ /* 0x000f280000000800 */
[----:B------:R-:W-:Y:S04]  /*2770*/  LDS R24, [R26+0x10] ;  /* 0x000010001a187984 */ /* 0x000fe80000000800 */
[----:B--2---:R2:W-:Y:S04]  /*2780*/  STG.E desc[UR36][R12.64], R8 ;  /* 0x000000080c007986 */ /* 0x0045e8000c101924 */
[----:B0-----:R0:W-:Y:S01]  /*2790*/  STG.E desc[UR36][R14.64], R29 ;  /* 0x0000001d0e007986 */ /* 0x0011e2000c101924 */
[----:B--2---:R-:W-:-:S04]  /*27a0*/  IMAD.WIDE.U32 R12, R21, 0x4, R16 ;  /* 0x00000004150c7825 */ /* 0x004fc800078e0010 */
[----:B------:R-:W-:Y:S01]  /*27b0*/  IMAD.WIDE.U32 R20, R21, 0x4, R18 ;  /* 0x0000000415147825 */ /* 0x000fe200078e0012 */
[----:B------:R-:W-:Y:S01]  /*27c0*/  STG.E desc[UR36][R12.64], R9 ;  /* 0x000000090c007986 */ /* 0x000fe2000c101924 */
[----:B0-----:R-:W-:-:S03]  /*27d0*/  IADD3 R29, PT, PT, R22, 0x3, RZ ;  /* 0x00000003161d7810 */ /* 0x001fc60007ffe0ff */
[----:B------:R-:W0:Y:S04]  /*27e0*/  LDS.128 R12, [R28+0x10] ;  /* 0x000010001c0c7984 */ /* 0x000e280000000c00 */
[----:B-1----:R1:W-:Y:S04]  /*27f0*/  STG.E desc[UR36][R20.64], R27 ;  /* 0x0000001b14007986 */ /* 0x0023e8000c101924 */
[----:B------:R-:W2:Y:S01]  /*2800*/  LDS R20, [R26+0x14] ;  /* 0x000014001a147984 */ /* 0x000ea20000000800 */
[----:B-1----:R-:W-:-:S04]  /*2810*/  VIADD R21, R22, 0x2 ;  /* 0x0000000216157836 */ /* 0x002fc80000000000 */
[----:B------:R-:W-:-:S05]  /*2820*/  IMAD.WIDE.U32 R8, R21, 0x4, R16 ;  /* 0x0000000415087825 */ /* 0x000fca00078e0010 */
[----:B------:R1:W-:Y:S04]  /*2830*/  STG.E desc[UR36][R8.64], R10 ;  /* 0x0000000a08007986 */ /* 0x0003e8000c101924 */
[----:B------:R-:W5:Y:S04]  /*2840*/  LDS R10, [R26+0x18] ;  /* 0x000018001a0a7984 */ /* 0x000f680000000800 */
[----:B------:R-:W5:Y:S01]  /*2850*/  LDS R26, [R26+0x1c] ;  /* 0x00001c001a1a7984 */ /* 0x000f620000000800 */
[----:B-1----:R-:W-:-:S04]  /*2860*/  IMAD.WIDE.U32 R8, R21, 0x4, R18 ;  /* 0x0000000415087825 */ /* 0x002fc800078e0012 */
[----:B------:R-:W-:Y:S01]  /*2870*/  VIADD R21, R22, 0x4 ;  /* 0x0000000416157836 */ /* 0x000fe20000000000 */
[----:B---3--:R1:W-:Y:S02]  /*2880*/  STG.E desc[UR36][R8.64], R25 ;  /* 0x0000001908007986 */ /* 0x0083e4000c101924 */
[----:B-1----:R-:W-:-:S05]  /*2890*/  IMAD.WIDE.U32 R8, R29, 0x4, R16 ;  /* 0x000000041d087825 */ /* 0x002fca00078e0010 */
[----:B------:R1:W-:Y:S02]  /*28a0*/  STG.E desc[UR36][R8.64], R11 ;  /* 0x0000000b08007986 */ /* 0x0003e4000c101924 */
[----:B-1----:R-:W-:Y:S01]  /*28b0*/  IMAD.WIDE.U32 R8, R29, 0x4, R18 ;  /* 0x000000041d087825 */ /* 0x002fe200078e0012 */
[----:B------:R-:W-:-:S03]  /*28c0*/  IADD3 R11, PT, PT, R22, 0x7, RZ ;  /* 0x00000007160b7810 */ /* 0x000fc60007ffe0ff */
[C---:B------:R-:W-:Y:S01]  /*28d0*/  IMAD.WIDE.U32 R28, R21.reuse, 0x4, R16 ;  /* 0x00000004151c7825 */ /* 0x040fe200078e0010 */
[----:B----4-:R1:W-:Y:S04]  /*28e0*/  STG.E desc[UR36][R8.64], R23 ;  /* 0x0000001708007986 */ /* 0x0103e8000c101924 */
[----:B0-----:R-:W-:Y:S01]  /*28f0*/  STG.E desc[UR36][R28.64], R12 ;  /* 0x0000000c1c007986 */ /* 0x001fe2000c101924 */
[----:B-1----:R-:W-:Y:S01]  /*2900*/  IMAD.WIDE.U32 R8, R21, 0x4, R18 ;  /* 0x0000000415087825 */ /* 0x002fe200078e0012 */
[----:B------:R-:W-:-:S04]  /*2910*/  IADD3 R21, PT, PT, R22, 0x5, RZ ;  /* 0x0000000516157810 */ /* 0x000fc80007ffe0ff */
[----:B------:R0:W-:Y:S02]  /*2920*/  STG.E desc[UR36][R8.64], R24 ;  /* 0x0000001808007986 */ /* 0x0001e4000c101924 */
[----:B0-----:R-:W-:-:S04]  /*2930*/  IMAD.WIDE.U32 R24, R21, 0x4, R16 ;  /* 0x0000000415187825 */ /* 0x001fc800078e0010 */
[----:B------:R-:W-:Y:S01]  /*2940*/  IMAD.WIDE.U32 R8, R21, 0x4, R18 ;  /* 0x0000000415087825 */ /* 0x000fe200078e0012 */
[----:B------:R0:W-:Y:S03]  /*2950*/  STG.E desc[UR36][R24.64], R13 ;  /* 0x0000000d18007986 */ /* 0x0001e6000c101924 */
[----:B------:R-:W-:Y:S01]  /*2960*/  VIADD R21, R22, 0x6 ;  /* 0x0000000616157836 */ /* 0x000fe20000000000 */
[----:B--2---:R1:W-:Y:S03]  /*2970*/  STG.E desc[UR36][R8.64], R20 ;  /* 0x0000001408007986 */ /* 0x0043e6000c101924 */
[----:B------:R-:W-:-:S04]  /*2980*/  IMAD.WIDE.U32 R22, R21, 0x4, R16 ;  /* 0x0000000415167825 */ /* 0x000fc800078e0010 */
[--C-:B0-----:R-:W-:Y:S01]  /*2990*/  IMAD.WIDE.U32 R12, R11, 0x4, R18.reuse ;  /* 0x000000040b0c7825 */ /* 0x101fe200078e0012 */
[----:B------:R3:W-:Y:S03]  /*29a0*/  STG.E desc[UR36][R22.64], R14 ;  /* 0x0000000e16007986 */ /* 0x0007e6000c101924 */
[----:B-1----:R-:W-:-:S04]  /*29b0*/  IMAD.WIDE.U32 R20, R21, 0x4, R18 ;  /* 0x0000000415147825 */ /* 0x002fc800078e0012 */
[----:B------:R-:W-:Y:S01]  /*29c0*/  IMAD.WIDE.U32 R8, R11, 0x4, R16 ;  /* 0x000000040b087825 */ /* 0x000fe200078e0010 */
[----:B-----5:R3:W-:Y:S04]  /*29d0*/  STG.E desc[UR36][R20.64], R10 ;  /* 0x0000000a14007986 */ /* 0x0207e8000c101924 */
[----:B------:R3:W-:Y:S04]  /*29e0*/  STG.E desc[UR36][R8.64], R15 ;  /* 0x0000000f08007986 */ /* 0x0007e8000c101924 */
[----:B------:R3:W-:Y:S01]  /*29f0*/  STG.E desc[UR36][R12.64], R26 ;  /* 0x0000001a0c007986 */ /* 0x0007e2000c101924 */
[----:B------:R-:W-:Y:S05]  /*2a00*/  @P1 BRA `(.L_x_42) ;  /* 0xfffffffc00241947 */ /* 0x000fea000383ffff */
.L_x_41:
[----:B------:R-:W-:Y:S05]  /*2a10*/  BSYNC.RECONVERGENT B0 ;  /* 0x0000000000007941 */ /* 0x000fea0003800200 */
.L_x_40:
[----:B------:R-:W-:Y:S05]  /*2a20*/  @!P0 EXIT ;  /* 0x000000000000894d */ /* 0x000fea0003800000 */
[----:B------:R-:W-:Y:S01]  /*2a30*/  ISETP.GE.U32.AND P0, PT, R4, 0x4, PT ;  /* 0x000000040400780c */ /* 0x000fe20003f06070 */
[----:B------:R-:W-:Y:S01]  /*2a40*/  BSSY.RECONVERGENT B0, `(.L_x_43) ;  /* 0x0000026000007945 */ /* 0x000fe20003800200 */
[----:B---3--:R-:W-:-:S04]  /*2a50*/  LOP3.LUT R22, R2, 0x3, RZ, 0xc0, !PT ;  /* 0x0000000302167812 */ /* 0x008fc800078ec0ff */
[----:B------:R-:W-:-:S07]  /*2a60*/  ISETP.NE.AND P1, PT, R22, RZ, PT ;  /* 0x000000ff1600720c */ /* 0x000fce0003f25270 */
[----:B------:R-:W-:Y:S06]  /*2a70*/  @!P0 BRA `(.L_x_44) ;  /* 0x0000000000888947 */ /* 0x000fec0003800000 */
[----:B------:R-:W3:Y:S01]  /*2a80*/  S2UR UR5, SR_CgaCtaId ;  /* 0x00000000000579c3 */ /* 0x000ee20000008800 */
[----:B------:R-:W-:Y:S01]  /*2a90*/  UMOV UR4, 0x400 ;  /* 0x0000040000047882 */ /* 0x000fe20000000000 */
[----:B01----:R-:W-:Y:S01]  /*2aa0*/  LEA R14, R5, R3, 0x2 ;  /* 0x00000003050e7211 */ /* 0x003fe200078e10ff */
[----:B------:R-:W-:-:S04]  /*2ab0*/  IMAD R13, R0, R2, R5 ;  /* 0x00000002000d7224 */ /* 0x000fc800078e0205 */
[----:B------:R-:W-:Y:S01]  /*2ac0*/  LDS R24, [R14] ;  /* 0x000000000e187984 */ /* 0x000fe20000000800 */
[----:B------:R-:W0:Y:S01]  /*2ad0*/  LDC.64 R18, c[0x0][0x388] ;  /* 0x0000e200ff127b82 */ /* 0x000e220000000a00 */
[C---:B--2---:R-:W-:Y:S01]  /*2ae0*/  VIADD R15, R13.reuse, 0x1 ;  /* 0x000000010d0f7836 */ /* 0x044fe20000000000 */
[C---:B------:R-:W-:Y:S01]  /*2af0*/  IADD3 R21, PT, PT, R13.reuse, 0x2, RZ ;  /* 0x000000020d157810 */ /* 0x040fe20007ffe0ff */
[----:B------:R-:W-:Y:S01]  /*2b00*/  LDS R27, [R14+0x4] ;  /* 0x000004000e1b7984 */ /* 0x000fe20000000800 */
[----:B------:R-:W-:-:S03]  /*2b10*/  VIADD R4, R13, 0x3 ;  /* 0x000000030d047836 */ /* 0x000fc60000000000 */
[----:B------:R-:W-:Y:S01]  /*2b20*/  LDS R25, [R14+0x8] ;  /* 0x000008000e197984 */ /* 0x000fe20000000800 */
[----:B------:R-:W1:Y:S03]  /*2b30*/  LDC.64 R16, c[0x0][0x390] ;  /* 0x0000e400ff107b82 */ /* 0x000e660000000a00 */
[----:B------:R-:W-:Y:S01]  /*2b40*/  LDS R23, [R14+0xc] ;  /* 0x00000c000e177984 */ /* 0x000fe20000000800 */
[----:B---3--:R-:W-:-:S06]  /*2b50*/  ULEA UR4, UR5, UR4, 0x18 ;  /* 0x0000000405047291 */ /* 0x008fcc000f8ec0ff */
[----:B------:R-:W-:Y:S01]  /*2b60*/  LEA R12, R5, UR4, 0x2 ;  /* 0x00000004050c7c11 */ /* 0x000fe2000f8e10ff */
[----:B0-----:R-:W-:Y:S01]  /*2b70*/  IMAD.WIDE.U32 R10, R13, 0x4, R18 ;  /* 0x000000040d0a7825 */ /* 0x001fe200078e0012 */
[----:B------:R-:W-:-:S03]  /*2b80*/  IADD3 R5, PT, PT, R5, 0x4, RZ ;  /* 0x0000000405057810 */ /* 0x000fc60007ffe0ff */
[----:B------:R-:W0:Y:S04]  /*2b90*/  LDS.64 R8, [R12] ;  /* 0x000000000c087984 */ /* 0x000e280000000a00 */
[----:B------:R2:W3:Y:S01]  /*2ba0*/  LDS.64 R6, [R12+0x8] ;  /* 0x000008000c067984 */ /* 0x0004e20000000a00 */
[----:B-1----:R-:W-:-:S04]  /*2bb0*/  IMAD.WIDE.U32 R28, R13, 0x4, R16 ;  /* 0x000000040d1c7825 */ /* 0x002fc800078e0010 */
[----:B--2---:R-:W-:-:S04]  /*2bc0*/  IMAD.WIDE.U32 R12, R21, 0x4, R18 ;  /* 0x00000004150c7825 */ /* 0x004fc800078e0012 */
[----:B------:R-:W-:Y:S01]  /*2bd0*/  IMAD.WIDE.U32 R20, R21, 0x4, R16 ;  /* 0x0000000415147825 */ /* 0x000fe200078e0010 */
[----:B0-----:R0:W-:Y:S04]  /*2be0*/  STG.E desc[UR36][R10.64], R8 ;  /* 0x000000080a007986 */ /* 0x0011e8000c101924 */
[----:B------:R4:W-:Y:S01]  /*2bf0*/  STG.E desc[UR36][R28.64], R24 ;  /* 0x000000181c007986 */ /* 0x0009e2000c101924 */
[----:B0-----:R-:W-:-:S04]  /*2c00*/  IMAD.WIDE.U32 R10, R15, 0x4, R18 ;  /* 0x000000040f0a7825 */ /* 0x001fc800078e0012 */
[----:B------:R-:W-:Y:S01]  /*2c10*/  IMAD.WIDE.U32 R14, R15, 0x4, R16 ;  /* 0x000000040f0e7825 */ /* 0x000fe200078e0010 */
[----:B------:R4:W-:Y:S03]  /*2c20*/  STG.E desc[UR36][R10.64], R9 ;  /* 0x000000090a007986 */ /* 0x0009e6000c101924 */
[C---:B------:R-:W-:Y:S01]  /*2c30*/  IMAD.WIDE.U32 R18, R4.reuse, 0x4, R18 ;  /* 0x0000000404127825 */ /* 0x040fe200078e0012 */
[----:B------:R4:W-:Y:S03]  /*2c40*/  STG.E desc[UR36][R14.64], R27 ;  /* 0x0000001b0e007986 */ /* 0x0009e6000c101924 */
[----:B------:R-:W-:Y:S01]  /*2c50*/  IMAD.WIDE.U32 R16, R4, 0x4, R16 ;  /* 0x0000000404107825 */ /* 0x000fe200078e0010 */
[----:B---3--:R4:W-:Y:S04]  /*2c60*/  STG.E desc[UR36][R12.64], R6 ;  /* 0x000000060c007986 */ /* 0x0089e8000c101924 */
[----:B------:R4:W-:Y:S04]  /*2c70*/  STG.E desc[UR36][R20.64], R25 ;  /* 0x0000001914007986 */ /* 0x0009e8000c101924 */
[----:B------:R4:W-:Y:S04]  /*2c80*/  STG.E desc[UR36][R18.64], R7 ;  /* 0x0000000712007986 */ /* 0x0009e8000c101924 */
[----:B------:R4:W-:Y:S02]  /*2c90*/  STG.E desc[UR36][R16.64], R23 ;  /* 0x0000001710007986 */ /* 0x0009e4000c101924 */
.L_x_44:
[----:B------:R-:W-:Y:S05]  /*2ca0*/  BSYNC.RECONVERGENT B0 ;  /* 0x0000000000007941 */ /* 0x000fea0003800200 */
.L_x_43:
[----:B------:R-:W-:Y:S05]  /*2cb0*/  @!P1 EXIT ;  /* 0x000000000000994d */ /* 0x000fea0003800000 */
[----:B------:R-:W-:Y:S01]  /*2cc0*/  ISETP.NE.AND P1, PT, R22, 0x1, PT ;  /* 0x000000011600780c */ /* 0x000fe20003f25270 */
[----:B------:R-:W-:Y:S01]  /*2cd0*/  BSSY.RECONVERGENT B0, `(.L_x_45) ;  /* 0x0000019000007945 */ /* 0x000fe20003800200 */
[----:B------:R-:W-:-:S04]  /*2ce0*/  LOP3.LUT R4, R2, 0x1, RZ, 0xc0, !PT ;  /* 0x0000000102047812 */ /* 0x000fc800078ec0ff */
[----:B------:R-:W-:-:S07]  /*2cf0*/  ISETP.NE.U32.AND P0, PT, R4, 0x1, PT ;  /* 0x000000010400780c */ /* 0x000fce0003f05070 */
[----:B------:R-:W-:Y:S06]  /*2d00*/  @!P1 BRA `(.L_x_46) ;  /* 0x0000000000549947 */ /* 0x000fec0003800000 */
[----:B------:R-:W3:Y:S01]  /*2d10*/  S2UR UR5, SR_CgaCtaId ;  /* 0x00000000000579c3 */ /* 0x000ee20000008800 */
[----:B------:R-:W-:Y:S01]  /*2d20*/  UMOV UR4, 0x400 ;  /* 0x0000040000047882 */ /* 0x000fe20000000000 */
[----:B------:R-:W-:Y:S02]  /*2d30*/  IMAD R4, R5, 0x4, R3 ;  /* 0x0000000405047824 */ /* 0x000fe400078e0203 */
[----:B012-4-:R-:W-:-:S03]  /*2d40*/  IMAD R15, R0, R2, R5 ;  /* 0x00000002000f7224 */ /* 0x017fc600078e0205 */
[----:B------:R-:W-:Y:S01]  /*2d50*/  LDS R17, [R4] ;  /* 0x0000000004117984 */ /* 0x000fe20000000800 */
[----:B------:R-:W0:Y:S01]  /*2d60*/  LDC.64 R10, c[0x0][0x388] ;  /* 0x0000e200ff0a7b82 */ /* 0x000e220000000a00 */
[----:B------:R-:W-:Y:S02]  /*2d70*/  IADD3 R19, PT, PT, R15, 0x1, RZ ;  /* 0x000000010f137810 */ /* 0x000fe40007ffe0ff */
[----:B------:R-:W-:Y:S05]  /*2d80*/  LDS R21, [R4+0x4] ;  /* 0x0000040004157984 */ /* 0x000fea0000000800 */
[----:B------:R-:W1:Y:S01]  /*2d90*/  LDC.64 R12, c[0x0][0x390] ;  /* 0x0000e400ff0c7b82 */ /* 0x000e620000000a00 */
[----:B---3--:R-:W-:-:S06]  /*2da0*/  ULEA UR4, UR5, UR4, 0x18 ;  /* 0x0000000405047291 */ /* 0x008fcc000f8ec0ff */
[C---:B------:R-:W-:Y:S01]  /*2db0*/  LEA R6, R5.reuse, UR4, 0x2 ;  /* 0x0000000405067c11 */ /* 0x040fe2000f8e10ff */
[----:B------:R-:W-:Y:S02]  /*2dc0*/  VIADD R5, R5, 0x2 ;  /* 0x0000000205057836 */ /* 0x000fe40000000000 */
[----:B0-----:R-:W-:-:S03]  /*2dd0*/  IMAD.WIDE.U32 R8, R15, 0x4, R10 ;  /* 0x000000040f087825 */ /* 0x001fc600078e000a */
[----:B------:R-:W0:Y:S01]  /*2de0*/  LDS.64 R6, [R6] ;  /* 0x0000000006067984 */ /* 0x000e220000000a00 */
[----:B------:R-:W-:-:S04]  /*2df0*/  IMAD.WIDE.U32 R10, R19, 0x4, R10 ;  /* 0x00000004130a7825 */ /* 0x000fc800078e000a */
[----:B-1----:R-:W-:-:S04]  /*2e00*/  IMAD.WIDE.U32 R14, R15, 0x4, R12 ;  /* 0x000000040f0e7825 */ /* 0x002fc800078e000c */
[----:B------:R-:W-:Y:S01]  /*2e10*/  IMAD.WIDE.U32 R12, R19, 0x4, R12 ;  /* 0x00000004130c7825 */ /* 0x000fe200078e000c */
[----:B0-----:R3:W-:Y:S04]  /*2e20*/  STG.E desc[UR36][R8.64], R6 ;  /* 0x0000000608007986 */ /* 0x0017e8000c101924 */
[----:B------:R3:W-:Y:S04]  /*2e30*/  STG.E desc[UR36][R14.64], R17 ;  /* 0x000000110e007986 */ /* 0x0007e8000c101924 */
[----:B------:R3:W-:Y:S04]  /*2e40*/  STG.E desc[UR36][R10.64], R7 ;  /* 0x000000070a007986 */ /* 0x0007e8000c101924 */
[----:B------:R3:W-:Y:S02]  /*2e50*/  STG.E desc[UR36][R12.64], R21 ;  /* 0x000000150c007986 */ /* 0x0007e4000c101924 */
.L_x_46:
[----:B------:R-:W-:Y:S05]  /*2e60*/  BSYNC.RECONVERGENT B0 ;  /* 0x0000000000007941 */ /* 0x000fea0003800200 */
.L_x_45:
[----:B------:R-:W-:Y:S05]  /*2e70*/  @P0 EXIT ;  /* 0x000000000000094d */ /* 0x000fea0003800000 */
[----:B------:R-:W5:Y:S01]  /*2e80*/  S2UR UR5, SR_CgaCtaId ;  /* 0x00000000000579c3 */ /* 0x000f620000008800 */
[----:B------:R-:W-:Y:S01]  /*2e90*/  UMOV UR4, 0x400 ;  /* 0x0000040000047882 */ /* 0x000fe20000000000 */
[----:B01-34-:R-:W-:-:S05]  /*2ea0*/  LEA R12, R5, R3, 0x2 ;  /* 0x00000003050c7211 */ /* 0x01bfca00078e10ff */
[----:B------:R-:W-:Y:S01]  /*2eb0*/  LDS R13, [R12] ;  /* 0x000000000c0d7984 */ /* 0x000fe20000000800 */
[----:B--2---:R-:W0:Y:S08]  /*2ec0*/  LDC.64 R6, c[0x0][0x388] ;  /* 0x0000e200ff067b82 */ /* 0x004e300000000a00 */
[----:B------:R-:W1:Y:S01]  /*2ed0*/  LDC.64 R8, c[0x0][0x390] ;  /* 0x0000e400ff087b82 */ /* 0x000e620000000a00 */
[----:B-----5:R-:W-:-:S06]  /*2ee0*/  ULEA UR4, UR5, UR4, 0x18 ;  /* 0x0000000405047291 */ /* 0x020fcc000f8ec0ff */
[----:B------:R-:W-:Y:S01]  /*2ef0*/  LEA R10, R5, UR4, 0x2 ;  /* 0x00000004050a7c11 */ /* 0x000fe2000f8e10ff */
[----:B------:R-:W-:-:S04]  /*2f00*/  IMAD R5, R0, R2, R5 ;  /* 0x0000000200057224 */ /* 0x000fc800078e0205 */
[----:B------:R-:W2:Y:S01]  /*2f10*/  LDS R11, [R10] ;  /* 0x000000000a0b7984 */ /* 0x000ea20000000800 */
[----:B0-----:R-:W-:-:S04]  /*2f20*/  IMAD.WIDE.U32 R2, R5, 0x4, R6 ;  /* 0x0000000405027825 */ /* 0x001fc800078e0006 */
[----:B-1----:R-:W-:Y:S01]  /*2f30*/  IMAD.WIDE.U32 R4, R5, 0x4, R8 ;  /* 0x0000000405047825 */ /* 0x002fe200078e0008 */
[----:B--2---:R-:W-:Y:S04]  /*2f40*/  STG.E desc[UR36][R2.64], R11 ;  /* 0x0000000b02007986 */ /* 0x004fe8000c101924 */
[----:B------:R-:W-:Y:S01]  /*2f50*/  STG.E desc[UR36][R4.64], R13 ;  /* 0x0000000d04007986 */ /* 0x000fe2000c101924 */
[----:B------:R-:W-:Y:S05]  /*2f60*/  EXIT ;  /* 0x000000000000794d */ /* 0x000fea0003800000 */
.L_x_39:
[C---:B------:R-:W-:Y:S01]  /*2f70*/  VIADD R5, R2.reuse, 0xffffffff ;  /* 0xffffffff02057836 */ /* 0x040fe20000000000 */
[----:B------:R-:W-:Y:S01]  /*2f80*/  LOP3.LUT R4, R2, 0x7, RZ, 0xc0, !PT ;  /* 0x0000000702047812 */ /* 0x000fe200078ec0ff */
[----:B------:R-:W-:Y:S03]  /*2f90*/  BSSY.RECONVERGENT B0, `(.L_x_47) ;  /* 0x0000054000007945 */ /* 0x000fe60003800200 */
[----:B------:R-:W-:Y:S01]  /*2fa0*/  ISETP.GE.U32.AND P1, PT, R5, 0x7, PT ;  /* 0x000000070500780c */ /* 0x000fe20003f26070 */
[----:B------:R-:W-:Y:S01]  /*2fb0*/  HFMA2 R5, -RZ, RZ, 0, 0 ;  /* 0x00000000ff057431 */ /* 0x000fe200000001ff */
[----:B------:R-:W-:-:S11]  /*2fc0*/  ISETP.NE.AND P0, PT, R4, RZ, PT ;  /* 0x000000ff0400720c */ /* 0x000fd60003f05270 */
[----:B------:R-:W-:Y:S05]  /*2fd0*/  @!P1 BRA `(.L_x_48) ;  /* 0x00000004003c9947 */ /* 0x000fea0003800000 */
[----:B------:R-:W3:Y:S01]  /*2fe0*/  S2R R5, SR_CgaCtaId ;  /* 0x0000000000057919 */ /* 0x000ee20000008800 */
[----:B01----:R-:W0:Y:S01]  /*2ff0*/  LDC.64 R12, c[0x0][0x388] ;  /* 0x0000e200ff0c7b82 */ /* 0x003e220000000a00 */
[----:B------:R-:W-:Y:S01]  /*3000*/  MOV R6, 0x400 ;  /* 0x0000040000067802 */ /* 0x000fe20000000f00 */
[----:B--2---:R-:W-:-:S06]  /*3010*/  IMAD.MOV.U32 R7, RZ, RZ, RZ ;  /* 0x000000ffff077224 */ /* 0x004fcc00078e00ff */
[----:B------:R-:W1:Y:S08]  /*3020*/  LDC.64 R14, c[0x0][0x390] ;  /* 0x0000e400ff0e7b82 */ /* 0x000e700000000a00 */
[----:B------:R-:W2:Y:S01]  /*3030*/  LDC.64 R16, c[0x0][0x3a0] ;  /* 0x0000e800ff107b82 */ /* 0x000ea20000000a00 */
[----:B---3--:R-:W-:Y:S02]  /*3040*/  LEA R6, R5, R6, 0x18 ;  /* 0x0000000605067211 */ /* 0x008fe400078ec0ff */
[----:B------:R-:W-:-:S07]  /*3050*/  LOP3.LUT R5, R2, 0x7ffffff8, RZ, 0xc0, !PT ;  /* 0x7ffffff802057812 */ /* 0x000fce00078ec0ff */
.L_x_49:
[C---:B------:R-:W-:Y:S01]  /*3060*/  LEA R22, R7.reuse, R3, 0x2 ;  /* 0x0000000307167211 */ /* 0x040fe200078e10ff */
[----:B---3--:R-:W-:Y:S02]  /*3070*/  IMAD R24, R7, 0x4, R6 ;  /* 0x0000000407187824 */ /* 0x008fe400078e0206 */
[----:B------:R-:W-:Y:S02]  /*3080*/  IMAD R23, R0, R2, R7 ;  /* 0x0000000200177224 */ /* 0x000fe400078e0207 */
[----:B------:R-:W2:Y:S02]  /*3090*/  LDS R19, [R22] ;  /* 0x0000000016137984 */ /* 0x000ea40000000800 */
[----:B0-----:R-:W-:Y:S02]  /*30a0*/  IMAD.WIDE.U32 R20, R23, 0x4, R12 ;  /* 0x0000000417147825 */ /* 0x001fe400078e000c */
[----:B------:R-:W0:Y:S04]  /*30b0*/  LDS.128 R8, [R24] ;  /* 0x0000000018087984 */ /* 0x000e280000000c00 */
[----:B------:R-:W3:Y:S01]  /*30c0*/  LDS R29, [R22+0x4] ;  /* 0x00000400161d7984 */ /* 0x000ee20000000800 */
[----:B--2---:R-:W-:-:S03]  /*30d0*/  IMAD.WIDE R18, R19, 0x4, R16 ;  /* 0x0000000413127825 */ /* 0x004fc600078e0210 */
[----:B0-----:R0:W-:Y:S04]  /*30e0*/  STG.E desc[UR36][R20.64], R8 ;  /* 0x0000000814007986 */ /* 0x0011e8000c101924 */
[----:B------:R1:W2:Y:S01]  /*30f0*/  LDG.E R25, desc[UR36][R18.64] ;  /* 0x0000002412197981 */ /* 0x0002a2000c1e1900 */
[----:B------:R-:W-:-:S05]  /*3100*/  IADD3 R27, PT, PT, R23, 0x1, RZ ;  /* 0x00000001171b7810 */ /* 0x000fca0007ffe0ff */
[----:B0-----:R-:W-:-:S04]  /*3110*/  IMAD.WIDE.U32 R20, R27, 0x4, R12 ;  /* 0x000000041b147825 */ /* 0x001fc800078e000c */
[----:B-1----:R-:W-:-:S05]  /*3120*/  IMAD.WIDE.U32 R18, R23, 0x4, R14 ;  /* 0x0000000417127825 */ /* 0x002fca00078e000e */
[----:B--2---:R3:W-:Y:S04]  /*3130*/  STG.E desc[UR36][R18.64], R25 ;  /* 0x0000001912007986 */ /* 0x0047e8000c101924 */
[----:B------:R-:W-:Y:S04]  /*3140*/  STG.E desc[UR36][R20.64], R9 ;  /* 0x0000000914007986 */ /* 0x000fe8000c101924 */
[----:B------:R-:W0:Y:S01]  /*3150*/  LDS R9, [R22+0x8] ;  /* 0x0000080016097984 */ /* 0x000e220000000800 */
[----:B---3--:R-:W-:-:S03]  /*3160*/  IMAD.WIDE R18, R29, 0x4, R16 ;  /* 0x000000041d127825 */ /* 0x008fc600078e0210 */
[----:B------:R-:W1:Y:S04]  /*3170*/  LDS R21, [R22+0xc] ;  /* 0x00000c0016157984 */ /* 0x000e680000000800 */
[----:B------:R2:W3:Y:S01]  /*3180*/  LDG.E R28, desc[UR36][R18.64] ;  /* 0x00000024121c7981 */ /* 0x0004e2000c1e1900 */
[----:B------:R-:W-:Y:S02]  /*3190*/  VIADD R29, R23, 0x2 ;  /* 0x00000002171d7836 */ /* 0x000fe40000000000 */
[----:B------:R-:W-:-:S04]  /*31a0*/  IMAD.WIDE.U32 R26, R27, 0x4, R14 ;  /* 0x000000041b1a7825 */ /* 0x000fc800078e000e */
[----:B--2---:R-:W-:-:S04]  /*31b0*/  IMAD.WIDE.U32 R18, R29, 0x4, R12 ;  /* 0x000000041d127825 */ /* 0x004fc800078e000c */
[--C-:B0-----:R-:W-:Y:S01]  /*31c0*/  IMAD.WIDE R8, R9, 0x4, R16.reuse ;  /* 0x0000000409087825 */ /* 0x101fe200078e0210 */
[----:B---3--:R0:W-:Y:S04]  /*31d0*/  STG.E desc[UR36][R26.64], R28 ;  /* 0x0000001c1a007986 */ /* 0x0081e8000c101924 */
[----:B------:R2:W-:Y:S01]  /*31e0*/  STG.E desc[UR36][R18.64], R10 ;  /* 0x0000000a12007986 */ /* 0x0005e2000c101924 */
[----:B------:R-:W-:Y:S01]  /*31f0*/  IADD3 R25, PT, PT, R23, 0x3, RZ ;  /* 0x0000000317197810 */ /* 0x000fe20007ffe0ff */
[----:B-1----:R-:W-:Y:S02]  /*3200*/  IMAD.WIDE R20, R21, 0x4, R16 ;  /* 0x0000000415147825 */ /* 0x002fe400078e0210 */
[----:B------:R-:W-:Y:S04]  /*3210*/  LDS R26, [R22+0x10] ;  /* 0x00001000161a7984 */ /* 0x000fe80000000800 */
[----:B0-----:R0:W3:Y:S01]  /*3220*/  LDG.E R27, desc[UR36][R8.64] ;  /* 0x00000024081b7981 */ /* 0x0010e2000c1e1900 */
[----:B--2---:R-:W-:-:S03]  /*3230*/  IMAD.WIDE.U32 R18, R25, 0x4, R12 ;  /* 0x0000000419127825 */ /* 0x004fc600078e000c */
[----:B------:R-:W-:Y:S01]  /*3240*/  LDS R28, [R22+0x1c] ;  /* 0x00001c00161c7984 */ /* 0x000fe20000000800 */
[----:B0-----:R-:W-:-:S05]  /*3250*/  IMAD.WIDE.U32 R8, R29, 0x4, R14 ;  /* 0x000000041d087825 */ /* 0x001fca00078e000e */
[----:B---3--:R-:W-:Y:S04]  /*3260*/  STG.E desc[UR36][R8.64], R27 ;  /* 0x0000001b08007986 */ /* 0x008fe8000c101924 */
[----:B------:R0:W-:Y:S04]  /*3270*/  STG.E desc[UR36][R18.64], R11 ;  /* 0x0000000b12007986 */ /* 0x0001e8000c101924 */
[----:B------:R1:W2:Y:S04]  /*3280*/  LDG.E R29, desc[UR36][R20.64] ;  /* 0x00000024141d7981 */ /* 0x0002a8000c1e1900 */
[----:B------:R-:W3:Y:S01]  /*3290*/  LDS.128 R8, [R24+0x10] ;  /* 0x0000100018087984 */ /* 0x000ee20000000c00 */
[----:B0-----:R-:W-:-:S03]  /*32a0*/  IMAD.WIDE.U32 R18, R25, 0x4, R14 ;  /* 0x0000000419127825 */ /* 0x001fc600078e000e */
[----:B------:R-:W0:Y:S01]  /*32b0*/  LDS R27, [R22+0x14] ;  /* 0x00001400161b7984 */ /* 0x000e220000000800 */
[----:B------:R-:W-:-:S03]  /*32c0*/  VIADD R25, R23, 0x4 ;  /* 0x0000000417197836 */ /* 0x000fc60000000000 */
[----:B------:R-:W4:Y:S01]  /*32d0*/  LDS R24, [R22+0x18] ;  /* 0x0000180016187984 */ /* 0x000f220000000800 */
[----:B-1----:R-:W-:-:S03]  /*32e0*/  IMAD.WIDE.U32 R20, R25, 0x4, R12 ;  /* 0x0000000419147825 */ /* 0x002fc600078e000c */
[----:B--2---:R1:W-:Y:S04]  /*32f0*/  STG.E desc[UR36][R18.64], R29 ;  /* 0x0000001d12007986 */ /* 0x0043e8000c101924 */
[----:B---3--:R2:W-:Y:S01]  /*3300*/  STG.E desc[UR36][R20.64], R8 ;  /* 0x0000000814007986 */ /* 0x0085e2000c101924 */
[----:B-1----:R-:W-:-:S05]  /*3310*/  IMAD.WIDE R18, R26, 0x4, R16 ;  /* 0x000000041a127825 */ /* 0x002fca00078e0210 */
[----:B------:R1:W3:Y:S02]  /*3320*/  LDG.E R26, desc[UR36][R18.64] ;  /* 0x00000024121a7981 */ /* 0x0002e4000c1e1900 */
[----:B-1----:R-:W-:Y:S01]  /*3330*/  IMAD.WIDE.U32 R18, R25, 0x4, R14 ;  /* 0x0000000419127825 */ /* 0x002fe200078e000e */
[----:B------:R-:W-:-:S05]  /*3340*/  IADD3 R25, PT, PT, R23, 0x5, RZ ;  /* 0x0000000517197810 */ /* 0x000fca0007ffe0ff */
[----:B--2---:R-:W-:Y:S01]  /*3350*/  IMAD.WIDE.U32 R20, R25, 0x4, R12 ;  /* 0x0000000419147825 */ /* 0x004fe200078e000c */
[----:B---3--:R0:W-:Y:S04]  /*3360*/  STG.E desc[UR36][R18.64], R26 ;  /* 0x0000001a12007986 */ /* 0x0081e8000c101924 */
[----:B------:R1:W-:Y:S01]  /*3370*/  STG.E desc[UR36][R20.64], R9 ;  /* 0x0000000914007986 */ /* 0x0003e2000c101924 */
[----:B0-----:R-:W-:-:S05]  /*3380*/  IMAD.WIDE R18, R27, 0x4, R16 ;  /* 0x000000041b127825 */ /* 0x001fca00078e0210 */
[----:B------:R0:W2:Y:S01]  /*3390*/  LDG.E R29, desc[UR36][R18.64] ;  /* 0x00000024121d7981 */ /* 0x0000a2000c1e1900 */
[----:B------:R-:W-:Y:S02]  /*33a0*/  VIADD R27, R23, 0x6 ;  /* 0x00000006171b7836 */ /* 0x000fe40000000000 */
[----:B-1----:R-:W-:-:S04]  /*33b0*/  IMAD.WIDE.U32 R20, R25, 0x4, R14 ;  /* 0x0000000419147825 */ /* 0x002fc800078e000e */
[----:B----4-:R-:W-:-:S04]  /*33c0*/  IMAD.WIDE R8, R24, 0x4, R16 ;  /* 0x0000000418087825 */ /* 0x010fc800078e0210 */
[----:B0-----:R-:W-:Y:S01]  /*33d0*/  IMAD.WIDE.U32 R18, R27, 0x4, R12 ;  /* 0x000000041b127825 */ /* 0x001fe200078e000c */
[----:B--2---:R0:W-:Y:S04]  /*33e0*/  STG.E desc[UR36][R20.64], R29 ;  /* 0x0000001d14007986 */ /* 0x0041e8000c101924 */
[----:B------:R3:W-:Y:S04]  /*33f0*/  STG.E desc[UR36][R18.64], R10 ;  /* 0x0000000a12007986 */ /* 0x0007e8000c101924 */
[----:B------:R-:W2:Y:S01]  /*3400*/  LDG.E R8, desc[UR36][R8.64] ;  /* 0x0000002408087981 */ /* 0x000ea2000c1e1900 */
[----:B------:R-:W-:Y:S01]  /*3410*/  IADD3 R23, PT, PT, R23, 0x7, RZ ;  /* 0x0000000717177810 */ /* 0x000fe20007ffe0ff */
[----:B------:R-:W-:-:S04]  /*3420*/  IMAD.WIDE.U32 R24, R27, 0x4, R14 ;  /* 0x000000041b187825 */ /* 0x000fc800078e000e */
[----:B------:R-:W-:-:S04]  /*3430*/  IMAD.WIDE.U32 R26, R23, 0x4, R12 ;  /* 0x00000004171a7825 */ /* 0x000fc800078e000c */
[----:B0-----:R-:W-:Y:S01]  /*3440*/  IMAD.WIDE R28, R28, 0x4, R16 ;  /* 0x000000041c1c7825 */ /* 0x001fe200078e0210 */
[----:B--2---:R3:W-:Y:S04]  /*3450*/  STG.E desc[UR36][R24.64], R8 ;  /* 0x0000000818007986 */ /* 0x0047e8000c101924 */
[----:B------:R3:W-:Y:S04]  /*3460*/  STG.E desc[UR36][R26.64], R11 ;  /* 0x0000000b1a007986 */ /* 0x0007e8000c101924 */
[----:B------:R-:W2:Y:S01]  /*3470*/  LDG.E R28, desc[UR36][R28.64] ;  /* 0x000000241c1c7981 */ /* 0x000ea2000c1e1900 */
[----:B------:R-:W-:-:S04]  /*3480*/  IMAD.WIDE.U32 R20, R23, 0x4, R14 ;  /* 0x0000000417147825 */ /* 0x000fc800078e000e */
[----:B------:R-:W-:-:S05]  /*3490*/  VIADD R7, R7, 0x8 ;  /* 0x0000000807077836 */ /* 0x000fca0000000000 */
[----:B------:R-:W-:Y:S01]  /*34a0*/  ISETP.NE.AND P1, PT, R7, R5, PT ;  /* 0x000000050700720c */ /* 0x000fe20003f25270 */
[----:B--2---:R3:W-:-:S12]  /*34b0*/  STG.E desc[UR36][R20.64], R28 ;  /* 0x0000001c14007986 */ /* 0x0047d8000c101924 */
[----:B------:R-:W-:Y:S05]  /*34c0*/  @P1 BRA `(.L_x_49) ;  /* 0xfffffff800e41947 */ /* 0x000fea000383ffff */
.L_x_48:
[----:B------:R-:W-:Y:S05]  /*34d0*/  BSYNC.RECONVERGENT B0 ;  /* 0x0000000000007941 */ /* 0x000fea0003800200 */
.L_x_47:
[----:B------:R-:W-:Y:S05]  /*34e0*/  @!P0 EXIT ;  /* 0x000000000000894d */ /* 0x000fea0003800000 */
[----:B------:R-:W-:Y:S01]  /*34f0*/  ISETP.GE.U32.AND P0, PT, R4, 0x4, PT ;  /* 0x000000040400780c */ /* 0x000fe20003f06070 */
[----:B------:R-:W-:Y:S01]  /*3500*/  BSSY.RECONVERGENT B0, `(.L_x_50) ;  /* 0x000002f000007945 */ /* 0x000fe20003800200 */
[----:B01-3--:R-:W-:-:S04]  /*3510*/  LOP3.LUT R20, R2, 0x3, RZ, 0xc0, !PT ;  /* 0x0000000302147812 */ /* 0x00bfc800078ec0ff */
[----:B------:R-:W-:-:S07]  /*3520*/  ISETP.NE.AND P1, PT, R20, RZ, PT ;  /* 0x000000ff1400720c */ /* 0x000fce0003f25270 */
[----:B------:R-:W-:Y:S06]  /*3530*/  @!P0 BRA `(.L_x_51) ;  /* 0x0000000000ac8947 */ /* 0x000fec0003800000 */
[----:B------:R-:W0:Y:S01]  /*3540*/  S2UR UR5, SR_CgaCtaId ;  /* 0x00000000000579c3 */ /* 0x000e220000008800 */
[----:B------:R-:W-:Y:S01]  /*3550*/  UMOV UR4, 0x400 ;  /* 0x0000040000047882 */ /* 0x000fe20000000000 */
[----:B------:R-:W-:Y:S01]  /*3560*/  LEA R4, R5, R3, 0x2 ;  /* 0x0000000305047211 */ /* 0x000fe200078e10ff */
[----:B------:R-:W-:-:S04]  /*3570*/  IMAD R21, R0, R2, R5 ;  /* 0x0000000200157224 */ /* 0x000fc800078e0205 */
[----:B------:R-:W1:Y:S01]  /*3580*/  LDS R27, [R4] ;  /* 0x00000000041b7984 */ /* 0x000e620000000800 */
[----:B--2---:R-:W2:Y:S03]  /*3590*/  LDC.64 R6, c[0x0][0x388] ;  /* 0x0000e200ff067b82 */ /* 0x004ea60000000a00 */
[----:B------:R-:W-:Y:S04]  /*35a0*/  LDS R19, [R4+0x4] ;  /* 0x0000040004137984 */ /* 0x000fe80000000800 */
[----:B------:R-:W-:Y:S01]  /*35b0*/  LDS R28, [R4+0x8] ;  /* 0x00000800041c7984 */ /* 0x000fe20000000800 */
[----:B------:R-:W1:Y:S01]  /*35c0*/  LDC.64 R8, c[0x0][0x3a0] ;  /* 0x0000e800ff087b82 */ /* 0x000e620000000a00 */
[----:B0-----:R-:W-:-:S07]  /*35d0*/  ULEA UR4, UR5, UR4, 0x18 ;  /* 0x0000000405047291 */ /* 0x001fce000f8ec0ff */
[----:B------:R-:W0:Y:S01]  /*35e0*/  LDC.64 R10, c[0x0][0x390] ;  /* 0x0000e400ff0a7b82 */ /* 0x000e220000000a00 */
[----:B------:R-:W-:Y:S01]  /*35f0*/  LEA R22, R5, UR4, 0x2 ;  /* 0x0000000405167c11 */ /* 0x000fe2000f8e10ff */
[----:B--2---:R-:W-:-:S04]  /*3600*/  IMAD.WIDE.U32 R24, R21, 0x4, R6 ;  /* 0x0000000415187825 */ /* 0x004fc800078e0006 */
[----:B------:R-:W2:Y:S01]  /*3610*/  LDS.64 R12, [R22] ;  /* 0x00000000160c7984 */ /* 0x000ea20000000a00 */
[----:B------:R-:W-:-:S03]  /*3620*/  VIADD R29, R21, 0x1 ;  /* 0x00000001151d7836 */ /* 0x000fc60000000000 */
[----:B------:R-:W3:Y:S01]  /*3630*/  LDS.64 R22, [R22+0x8] ;  /* 0x0000080016167984 */ /* 0x000ee20000000a00 */
[----:B-1----:R-:W-:-:S03]  /*3640*/  IMAD.WIDE R26, R27, 0x4, R8 ;  /* 0x000000041b1a7825 */ /* 0x002fc600078e0208 */
[----:B--2---:R1:W-:Y:S04]  /*3650*/  STG.E desc[UR36][R24.64], R12 ;  /* 0x0000000c18007986 */ /* 0x0043e8000c101924 */
[----:B------:R-:W2:Y:S01]  /*3660*/  LDG.E R27, desc[UR36][R26.64] ;  /* 0x000000241a1b7981 */ /* 0x000ea2000c1e1900 */
[----:B0-----:R-:W-:-:S04]  /*3670*/  IMAD.WIDE.U32 R14, R21, 0x4, R10 ;  /* 0x00000004150e7825 */ /* 0x001fc800078e000a */
[----:B------:R-:W-:-:S04]  /*3680*/  IMAD.WIDE.U32 R16, R29, 0x4, R6 ;  /* 0x000000041d107825 */ /* 0x000fc800078e0006 */
[----:B------:R-:W-:Y:S01]  /*3690*/  IMAD.WIDE R18, R19, 0x4, R8 ;  /* 0x0000000413127825 */ /* 0x000fe200078e0208 */
[----:B--2---:R0:W-:Y:S04]  /*36a0*/  STG.E desc[UR36][R14.64], R27 ;  /* 0x0000001b0e007986 */ /* 0x0041e8000c101924 */
[----:B------:R2:W-:Y:S04]  /*36b0*/  STG.E desc[UR36][R16.64], R13 ;  /* 0x0000000d10007986 */ /* 0x0005e8000c101924 */
[----:B------:R-:W4:Y:S01]  /*36c0*/  LDG.E R19, desc[UR36][R18.64] ;  /* 0x0000002412137981 */ /* 0x000f22000c1e1900 */
[----:B-1----:R-:W-:Y:S01]  /*36d0*/  IADD3 R12, PT, PT, R21, 0x2, RZ ;  /* 0x00000002150c7810 */ /* 0x002fe20007ffe0ff */
[----:B------:R-:W-:-:S02]  /*36e0*/  IMAD.WIDE.U32 R24, R29, 0x4, R10 ;  /* 0x000000041d187825 */ /* 0x000fc400078e000a */
[----:B------:R-:W1:Y:S02]  /*36f0*/  LDS R15, [R4+0xc] ;  /* 0x00000c00040f7984 */ /* 0x000e640000000800 */
[----:B0-----:R-:W-:-:S04]  /*3700*/  IMAD.WIDE.U32 R26, R12, 0x4, R6 ;  /* 0x000000040c1a7825 */ /* 0x001fc800078e0006 */
[----:B------:R-:W-:Y:S01]  /*3710*/  IMAD.WIDE R28, R28, 0x4, R8 ;  /* 0x000000041c1c7825 */ /* 0x000fe200078e0208 */
[----:B----4-:R0:W-:Y:S04]  /*3720*/  STG.E desc[UR36][R24.64], R19 ;  /* 0x0000001318007986 */ /* 0x0101e8000c101924 */
[----:B---3--:R0:W-:Y:S04]  /*3730*/  STG.E desc[UR36][R26.64], R22 ;  /* 0x000000161a007986 */ /* 0x0081e8000c101924 */
[----:B------:R-:W3:Y:S01]  /*3740*/  LDG.E R29, desc[UR36][R28.64] ;  /* 0x000000241c1d7981 */ /* 0x000ee2000c1e1900 */
[----:B------:R-:W-:-:S02]  /*3750*/  VIADD R21, R21, 0x3 ;  /* 0x0000000315157836 */ /* 0x000fc40000000000 */
[----:B--2---:R-:W-:-:S04]  /*3760*/  IMAD.WIDE.U32 R12, R12, 0x4, R10 ;  /* 0x000000040c0c7825 */ /* 0x004fc800078e000a */
[----:B------:R-:W-:-:S04]  /*3770*/  IMAD.WIDE.U32 R6, R21, 0x4, R6 ;  /* 0x0000000415067825 */ /* 0x000fc800078e0006 */
[----:B-1----:R-:W-:Y:S01]  /*3780*/  IMAD.WIDE R8, R15, 0x4, R8 ;  /* 0x000000040f087825 */ /* 0x002fe200078e0208 */
[----:B---3--:R0:W-:Y:S04]  /*3790*/  STG.E desc[UR36][R12.64], R29 ;  /* 0x0000001d0c007986 */ /* 0x0081e8000c101924 */
[----:B------:R0:W-:Y:S04]  /*37a0*/  STG.E desc[UR36][R6.64], R23 ;  /* 0x0000001706007986 */ /* 0x0001e8000c101924 */
[----:B------:R-:W2:Y:S01]  /*37b0*/  LDG.E R9, desc[UR36][R8.64] ;  /* 0x0000002408097981 */ /* 0x000ea2000c1e1900 */
[----:B------:R-:W-:Y:S01]  /*37c0*/  IMAD.WIDE.U32 R10, R21, 0x4, R10 ;  /* 0x00000004150a7825 */ /* 0x000fe200078e000a */
[----:B------:R-:W-:-:S04]  /*37d0*/  IADD3 R5, PT, PT, R5, 0x4, RZ ;  /* 0x0000000405057810 */ /* 0x000fc80007ffe0ff */
[----:B--2---:R0:W-:Y:S03]  /*37e0*/  STG.E desc[UR36][R10.64], R9 ;  /* 0x000000090a007986 */ /* 0x0041e6000c101924 */
.L_x_51:
[----:B------:R-:W-:Y:S05]  /*37f0*/  BSYNC.RECONVERGENT B0 ;  /* 0x0000000000007941 */ /* 0x000fea0003800200 */
.L_x_50:
[----:B------:R-:W-:Y:S05]  /*3800*/  @!P1 EXIT ;  /* 0x000000000000994d */ /* 0x000fea0003800000 */
[----:B------:R-:W-:Y:S01]  /*3810*/  ISETP.NE.AND P0, PT, R20, 0x1, PT ;  /* 0x000000011400780c */ /* 0x000fe20003f05270 */
[----:B------:R-:W-:Y:S01]  /*3820*/  BSSY.RECONVERGENT B0, `(.L_x_52) ;  /* 0x000001e000007945 */ /* 0x000fe20003800200 */
[----:B------:R-:W-:-:S04]  /*3830*/  LOP3.LUT R4, R2, 0x1, RZ, 0xc0, !PT ;  /* 0x0000000102047812 */ /* 0x000fc800078ec0ff */
[----:B------:R-:W-:-:S07]  /*3840*/  ISETP.NE.U32.AND P1, PT, R4, 0x1, PT ;  /* 0x000000010400780c */ /* 0x000fce0003f25070 */
[----:B------:R-:W-:Y:S06]  /*3850*/  @!P0 BRA `(.L_x_53) ;  /* 0x0000000000688947 */ /* 0x000fec0003800000 */
[----:B------:R-:W1:Y:S01]  /*3860*/  S2UR UR5, SR_CgaCtaId ;  /* 0x00000000000579c3 */ /* 0x000e620000008800 */
[----:B------:R-:W-:Y:S01]  /*3870*/  UMOV UR4, 0x400 ;  /* 0x0000040000047882 */ /* 0x000fe20000000000 */
[----:B------:R-:W-:Y:S02]  /*3880*/  IMAD R4, R5, 0x4, R3 ;  /* 0x0000000405047824 */ /* 0x000fe400078e0203 */
[----:B0-----:R-:W-:-:S03]  /*3890*/  IMAD R19, R0, R2, R5 ;  /* 0x0000000200137224 */ /* 0x001fc600078e0205 */
[----:B------:R-:W0:Y:S01]  /*38a0*/  LDS R17, [R4] ;  /* 0x0000000004117984 */ /* 0x000e220000000800 */
[----:B--2---:R-:W2:Y:S03]  /*38b0*/  LDC.64 R10, c[0x0][0x388] ;  /* 0x0000e200ff0a7b82 */ /* 0x004ea60000000a00 */
[----:B------:R-:W-:Y:S05]  /*38c0*/  LDS R23, [R4+0x4] ;  /* 0x0000040004177984 */ /* 0x000fea0000000800 */
[----:B------:R-:W0:Y:S01]  /*38d0*/  LDC.64 R8, c[0x0][0x3a0] ;  /* 0x0000e800ff087b82 */ /* 0x000e220000000a00 */
[----:B-1----:R-:W-:-:S07]  /*38e0*/  ULEA UR4, UR5, UR4, 0x18 ;  /* 0x0000000405047291 */ /* 0x002fce000f8ec0ff */
[----:B------:R-:W1:Y:S01]  /*38f0*/  LDC.64 R12, c[0x0][0x390] ;  /* 0x0000e400ff0c7b82 */ /* 0x000e620000000a00 */
[----:B------:R-:W-:Y:S01]  /*3900*/  LEA R6, R5, UR4, 0x2 ;  /* 0x0000000405067c11 */ /* 0x000fe2000f8e10ff */
[----:B--2---:R-:W-:-:S05]  /*3910*/  IMAD.WIDE.U32 R14, R19, 0x4, R10 ;  /* 0x00000004130e7825 */ /* 0x004fca00078e000a */
[----:B------:R-:W2:Y:S01]  /*3920*/  LDS.64 R6, [R6] ;  /* 0x0000000006067984 */ /* 0x000ea20000000a00 */
[----:B0-----:R-:W-:-:S03]  /*3930*/  IMAD.WIDE R16, R17, 0x4, R8 ;  /* 0x0000000411107825 */ /* 0x001fc600078e0208 */
[----:B--2---:R3:W-:Y:S04]  /*3940*/  STG.E desc[UR36][R14.64], R6 ;  /* 0x000000060e007986 */ /* 0x0047e8000c101924 */
[----:B------:R-:W2:Y:S01]  /*3950*/  LDG.E R17, desc[UR36][R16.64] ;  /* 0x0000002410117981 */ /* 0x000ea2000c1e1900 */
[C---:B------:R-:W-:Y:S01]  /*3960*/  IADD3 R21, PT, PT, R19.reuse, 0x1, RZ ;  /* 0x0000000113157810 */ /* 0x040fe20007ffe0ff */
[----:B-1----:R-:W-:-:S04]  /*3970*/  IMAD.WIDE.U32 R18, R19, 0x4, R12 ;  /* 0x0000000413127825 */ /* 0x002fc800078e000c */
[----:B------:R-:W-:-:S04]  /*3980*/  IMAD.WIDE.U32 R10, R21, 0x4, R10 ;  /* 0x00000004150a7825 */ /* 0x000fc800078e000a */
[----:B------:R-:W-:Y:S01]  /*3990*/  IMAD.WIDE R8, R23, 0x4, R8 ;  /* 0x0000000417087825 */ /* 0x000fe200078e0208 */
[----:B--2---:R3:W-:Y:S04]  /*39a0*/  STG.E desc[UR36][R18.64], R17 ;  /* 0x0000001112007986 */ /* 0x0047e8000c101924 */
[----:B------:R3:W-:Y:S04]  /*39b0*/  STG.E desc[UR36][R10.64], R7 ;  /* 0x000000070a007986 */ /* 0x0007e8000c101924 */
[----:B------:R-:W2:Y:S01]  /*39c0*/  LDG.E R9, desc[UR36][R8.64] ;  /* 0x0000002408097981 */ /* 0x000ea2000c1e1900 */
[----:B------:R-:W-:-:S04]  /*39d0*/  IMAD.WIDE.U32 R12, R21, 0x4, R12 ;  /* 0x00000004150c7825 */ /* 0x000fc800078e000c */
[----:B------:R-:W-:Y:S01]  /*39e0*/  VIADD R5, R5, 0x2 ;  /* 0x0000000205057836 */ /* 0x000fe20000000000 */
[----:B--2---:R3:W-:Y:S06]  /*39f0*/  STG.E desc[UR36][R12.64], R9 ;  /* 0x000000090c007986 */ /* 0x0047ec000c101924 */
.L_x_53:
[----:B------:R-:W-:Y:S05]  /*3a00*/  BSYNC.RECONVERGENT B0 ;  /* 0x0000000000007941 */ /* 0x000fea0003800200 */
.L_x_52:
[----:B------:R-:W-:Y:S05]  /*3a10*/  @P1 EXIT ;  /* 0x000000000000194d */ /* 0x000fea0003800000 */
[----:B------:R-:W1:Y:S01]  /*3a20*/  S2UR UR5, SR_CgaCtaId ;  /* 0x00000000000579c3 */ /* 0x000e620000008800 */
[----:B------:R-:W-:Y:S01]  /*3a30*/  UMOV UR4, 0x400 ;  /* 0x0000040000047882 */ /* 0x000fe20000000000 */
[----:B0--3--:R-:W-:Y:S01]  /*3a40*/  LEA R12, R5, R3, 0x2 ;  /* 0x00000003050c7211 */ /* 0x009fe200078e10ff */
[----:B------:R-:W-:-:S04]  /*3a50*/  IMAD R13, R0, R2, R5 ;  /* 0x00000002000d7224 */ /* 0x000fc800078e0205 */
[----:B--2---:R-:W0:Y:S01]  /*3a60*/  LDS R15, [R12] ;  /* 0x000000000c0f7984 */ /* 0x004e220000000800 */
[----:B------:R-:W2:Y:S08]  /*3a70*/  LDC.64 R6, c[0x0][0x388] ;  /* 0x0000e200ff067b82 */ /* 0x000eb00000000a00 */
[----:B------:R-:W0:Y:S01]  /*3a80*/  LDC.64 R8, c[0x0][0x3a0] ;  /* 0x0000e800ff087b82 */ /* 0x000e220000000a00 */
[----:B-1----:R-:W-:-:S06]  /*3a90*/  ULEA UR4, UR5, UR4, 0x18 ;  /* 0x0000000405047291 */ /* 0x002fcc000f8ec0ff */
[----:B------:R-:W-:Y:S01]  /*3aa0*/  LEA R10, R5, UR4, 0x2 ;  /* 0x00000004050a7c11 */ /* 0x000fe2000f8e10ff */
[----:B--2---:R-:W-:Y:S02]  /*3ab0*/  IMAD.WIDE.U32 R2, R13, 0x4, R6 ;  /* 0x000000040d027825 */ /* 0x004fe400078e0006 */
[----:B------:R-:W1:Y:S02]  /*3ac0*/  LDC.64 R6, c[0x0][0x390] ;  /* 0x0000e400ff067b82 */ /* 0x000e640000000a00 */
[----:B------:R-:W2:Y:S01]  /*3ad0*/  LDS R11, [R10] ;  /* 0x000000000a0b7984 */ /* 0x000ea20000000800 */
[----:B0-----:R-:W-:-:S03]  /*3ae0*/  IMAD.WIDE R4, R15, 0x4, R8 ;  /* 0x000000040f047825 */ /* 0x001fc600078e0208 */
[----:B--2---:R-:W-:Y:S04]  /*3af0*/  STG.E desc[UR36][R2.64], R11 ;  /* 0x0000000b02007986 */ /* 0x004fe8000c101924 */
[----:B------:R-:W2:Y:S01]  /*3b00*/  LDG.E R5, desc[UR36][R4.64] ;  /* 0x0000002404057981 */ /* 0x000ea2000c1e1900 */
[----:B-1----:R-:W-:-:S05]  /*3b10*/  IMAD.WIDE.U32 R6, R13, 0x4, R6 ;  /* 0x000000040d067825 */ /* 0x002fca00078e0006 */
[----:B--2---:R-:W-:Y:S01]  /*3b20*/  STG.E desc[UR36][R6.64], R5 ;  /* 0x0000000506007986 */ /* 0x004fe2000c101924 */
[----:B------:R-:W-:Y:S05]  /*3b30*/  EXIT ;  /* 0x000000000000794d */ /* 0x000fea0003800000 */
.L_x_54:
[----:B------:R-:W-:-:S00]  /*3b40*/  BRA `(.L_x_54) ;  /* 0xfffffffc00fc7947 */ /* 0x000fc0000383ffff */
[----:B------:R-:W-:-:S00]  /*3b50*/  NOP ;  /* 0x0000000000007918 */ /* 0x000fc00000000000 */
        /* <DEDUP_REMOVED lines=10> */
.L_x_110:


//--------------------- .text._Z14topK_reductionILi256ELi10EEvPfS0_PiiiS1_ --------------------------
	.section	.text._Z14topK_reductionILi256ELi10EEvPfS0_PiiiS1_,"ax",@progbits
	.align	128
        .global         _Z14topK_reductionILi256ELi10EEvPfS0_PiiiS1_
        .type           _Z14topK_reductionILi256ELi10EEvPfS0_PiiiS1_,@function
        .size           _Z14topK_reductionILi256ELi10EEvPfS0_PiiiS1_,(.L_x_111 - _Z14topK_reductionILi256ELi10EEvPfS0_PiiiS1_)
        .other          _Z14topK_reductionILi256ELi10EEvPfS0_PiiiS1_,@"STO_CUDA_ENTRY STV_DEFAULT"
_Z14topK_reductionILi256ELi10EEvPfS0_PiiiS1_:
.text._Z14topK_reductionILi256ELi10EEvPfS0_PiiiS1_:
        /* <DEDUP_REMOVED lines=22> */
.L_x_55:
        /* <DEDUP_REMOVED lines=19> */
.L_x_56:
        /* <DEDUP_REMOVED lines=19> */
.L_x_59:
        /* <DEDUP_REMOVED lines=21> */
.L_x_58:
        /* <DEDUP_REMOVED lines=26> */
.L_x_61:
        /* <DEDUP_REMOVED lines=17> */
.L_x_62:
[----:B------:R-:W-:Y:S05]  /*07c0*/  @!P1 BRA `(.L_x_60) ;  /* 0x0000000000289947 */ /* 0x000fea0003800000 */
[----:B-1----:R-:W-:Y:S02]  /*07d0*/  HFMA2 R6, -RZ, RZ, 0, 0 ;  /* 0x00000000ff067431 */ /* 0x002fe400000001ff */
[----:B------:R-:W-:Y:S01]  /*07e0*/  IMAD.MOV.U32 R8, RZ, RZ, -0x800001 ;  /* 0xff7fffffff087424 */ /* 0x000fe200078e00ff */
[----:B------:R-:W-:-:S07]  /*07f0*/  MOV R10, 0xffffffff ;  /* 0xffffffff000a7802 */ /* 0x000fce0000000f00 */
.L_x_63:
[----:B------:R-:W-:Y:S01]  /*0800*/  IMAD R7, R4, 0x4, R1 ;  /* 0x0000000404077824 */ /* 0x000fe200078e0201 */
[----:B------:R-:W-:Y:S01]  /*0810*/  IADD3 R6, PT, PT, R6, 0x1, RZ ;  /* 0x0000000106067810 */ /* 0x000fe20007ffe0ff */
[----:B------:R-:W-:-:S03]  /*0820*/  VIADD R4, R4, 0x1 ;  /* 0x0000000104047836 */ /* 0x000fc60000000000 */
[----:B------:R2:W-:Y:S01]  /*0830*/  STL [R7], R8 ;  /* 0x0000000807007387 */ /* 0x0005e20000100800 */
[----:B------:R-:W-:-:S03]  /*0840*/  ISETP.NE.AND P0, PT, R6, R5, PT ;  /* 0x000000050600720c */ /* 0x000fc60003f05270 */
[----:B------:R2:W-:Y:S10]  /*0850*/  STL [R7+0x28], R10 ;  /* 0x0000280a07007387 */ /* 0x0005f40000100800 */
[----:B--2---:R-:W-:Y:S05]  /*0860*/  @P0 BRA `(.L_x_63) ;  /* 0xfffffffc00e40947 */ /* 0x004fea000383ffff */
.L_x_60:
[----:B0-----:R-:W-:Y:S05]  /*0870*/  BSYNC.RECONVERGENT B0 ;  /* 0x0000000000007941 */ /* 0x001fea0003800200 */
.L_x_57:
[----:B------:R-:W2:Y:S01]  /*0880*/  LDCU UR4, c[0x0][0x398] ;  /* 0x00007300ff0477ac */ /* 0x000ea20008000800 */
[----:B------:R-:W-:Y:S01]  /*0890*/  BSSY.RECONVERGENT B1, `(.L_x_64) ;  /* 0x000005d000017945 */ /* 0x000fe20003800200 */
[----:B--2---:R-:W-:-:S13]  /*08a0*/  ISETP.GE.AND P0, PT, R2, UR4, PT ;  /* 0x0000000402007c0c */ /* 0x004fda000bf06270 */
[----:B------:R-:W-:Y:S05]  /*08b0*/  @P0 BRA `(.L_x_65) ;  /* 0x0000000400680947 */ /* 0x000fea0003800000 */
[C---:B------:R-:W-:Y:S01]  /*08c0*/  LEA R4, R12.reuse, R1, 0x2 ;  /* 0x000000010c047211 */ /* 0x040fe200078e10ff */
[C---:B-1----:R-:W-:Y:S01]  /*08d0*/  VIADD R6, R12.reuse, 0xfffffffe ;  /* 0xfffffffe0c067836 */ /* 0x042fe20000000000 */
[----:B------:R-:W-:-:S07]  /*08e0*/  VIMNMX R5, PT, PT, R12, 0x1, PT ;  /* 0x000000010c057848 */ /* 0x000fce0003fe0100 */
.L_x_76:
        /* <DEDUP_REMOVED lines=11> */
.L_x_70:
        /* <DEDUP_REMOVED lines=12> */
.L_x_69:
[----:B------:R-:W-:Y:S05]  /*0a60*/  BSYNC.RECONVERGENT B2 ;  /* 0x0000000000027941 */ /* 0x000fea0003800200 */
.L_x_68:
        /* <DEDUP_REMOVED lines=29> */
.L_x_74:
[----:B------:R-:W-:Y:S05]  /*0c40*/  BSYNC.RECONVERGENT B3 ;  /* 0x0000000000037941 */ /* 0x000fea0003800200 */
.L_x_73:
[----:B012---:R-:W-:-:S04]  /*0c50*/  IADD3 R11, PT, PT, R9, -R14, RZ ;  /* 0x8000000e090b7210 */ /* 0x007fc80007ffe0ff */
[----:B------:R-:W-:-:S13]  /*0c60*/  ISETP.GT.U32.AND P0, PT, R11, -0x4, PT ;  /* 0xfffffffc0b00780c */ /* 0x000fda0003f04070 */
[----:B------:R-:W-:Y:S05]  /*0c70*/  @P0 BRA `(.L_x_72) ;  /* 0x0000000000500947 */ /* 0x000fea0003800000 */
.L_x_75:
        /* <DEDUP_REMOVED lines=20> */
.L_x_72:
[----:B------:R-:W-:Y:S05]  /*0dc0*/  BSYNC.RECONVERGENT B2 ;  /* 0x0000000000027941 */ /* 0x000fea0003800200 */
.L_x_71:
[----:B------:R-:W-:-:S05]  /*0dd0*/  IMAD R8, R8, 0x4, R1 ;  /* 0x0000000408087824 */ /* 0x000fca00078e0201 */
[----:B------:R1:W-:Y:S04]  /*0de0*/  STL [R8], R7 ;  /* 0x0000000708007387 */ /* 0x0003e80000100800 */
[----:B------:R1:W-:Y:S02]  /*0df0*/  STL [R8+0x28], R2 ;  /* 0x0000280208007387 */ /* 0x0003e40000100800 */
.L_x_67:
[----:B------:R-:W-:Y:S05]  /*0e00*/  BSYNC.RECONVERGENT B0 ;  /* 0x0000000000007941 */ /* 0x000fea0003800200 */
.L_x_66:
[----:B-1----:R-:W1:Y:S01]  /*0e10*/  LDC R7, c[0x0][0x370] ;  /* 0x0000dc00ff077b82 */ /* 0x002e620000000800 */
[----:B------:R-:W2:Y:S01]  /*0e20*/  LDCU UR4, c[0x0][0x398] ;  /* 0x00007300ff0477ac */ /* 0x000ea20008000800 */
[----:B-1----:R-:W-:-:S05]  /*0e30*/  IMAD R2, R7, UR38, R2 ;  /* 0x0000002607027c24 */ /* 0x002fca000f8e0202 */
[----:B--2---:R-:W-:-:S13]  /*0e40*/  ISETP.GE.AND P0, PT, R2, UR4, PT ;  /* 0x0000000402007c0c */ /* 0x004fda000bf06270 */
[----:B------:R-:W-:Y:S05]  /*0e50*/  @!P0 BRA `(.L_x_76) ;  /* 0xfffffff800a48947 */ /* 0x000fea000383ffff */
.L_x_65:
[----:B0-----:R-:W-:Y:S05]  /*0e60*/  BSYNC.RECONVERGENT B1 ;  /* 0x0000000000017941 */ /* 0x001fea0003800200 */
.L_x_64:
        /* <DEDUP_REMOVED lines=18> */
.L_x_79:
        /* <DEDUP_REMOVED lines=53> */
.L_x_78:
        /* <DEDUP_REMOVED lines=42> */
.L_x_80:
        /* <DEDUP_REMOVED lines=26> */
.L_x_81:
[----:B------:R-:W-:Y:S05]  /*1720*/  @!P1 BRA `(.L_x_77) ;  /* 0x0000000000349947 */ /* 0x000fea0003800000 */
[----:B------:R-:W-:-:S07]  /*1730*/  IMAD.MOV.U32 R4, RZ, RZ, RZ ;  /* 0x000000ffff047224 */ /* 0x000fce00078e00ff */
.L_x_82:
        /* <DEDUP_REMOVED lines=12> */
.L_x_77:
        /* <DEDUP_REMOVED lines=14> */
.L_x_93:
        /* <DEDUP_REMOVED lines=16> */
.L_x_87:
        /* <DEDUP_REMOVED lines=23> */
.L_x_86:
        /* <DEDUP_REMOVED lines=14> */
.L_x_90:
        /* <DEDUP_REMOVED lines=56> */
.L_x_89:
[----:B------:R-:W-:Y:S05]  /*1fb0*/  BSYNC.RECONVERGENT B1 ;  /* 0x0000000000017941 */ /* 0x000fea0003800200 */
.L_x_88:
        /* <DEDUP_REMOVED lines=38> */
.L_x_91:
        /* <DEDUP_REMOVED lines=25> */
.L_x_92:
        /* <DEDUP_REMOVED lines=22> */
.L_x_85:
[----:B------:R-:W-:Y:S05]  /*2510*/  BSYNC.RECONVERGENT B0 ;  /* 0x0000000000007941 */ /* 0x000fea0003800200 */
.L_x_84:
[----:B------:R-:W-:Y:S01]  /*2520*/  BAR.SYNC.DEFER_BLOCKING 0x0 ;  /* 0x0000000000007b1d */ /* 0x000fe20000010000 */
[----:B------:R-:W-:-:S09]  /*2530*/  UISETP.GT.U32.AND UP0, UPT, UR4, 0x3, UPT ;  /* 0x000000030400788c */ /* 0x000fd2000bf04070 */
[----:B------:R-:W-:Y:S05]  /*2540*/  BRA.U UP0, `(.L_x_93) ;  /* 0xfffffff100e47547 */ /* 0x000fea000b83ffff */
.L_x_83:
        /* <DEDUP_REMOVED lines=21> */
.L_x_97:
        /* <DEDUP_REMOVED lines=55> */
.L_x_96:
[----:B------:R-:W-:Y:S05]  /*2a10*/  BSYNC.RECONVERGENT B0 ;  /* 0x0000000000007941 */ /* 0x000fea0003800200 */
.L_x_95:
        /* <DEDUP_REMOVED lines=40> */
.L_x_99:
[----:B------:R-:W-:Y:S05]  /*2ca0*/  BSYNC.RECONVERGENT B0 ;  /* 0x0000000000007941 */ /* 0x000fea0003800200 */
.L_x_98:
        /* <DEDUP_REMOVED lines=27> */
.L_x_101:
[----:B------:R-:W-:Y:S05]  /*2e60*/  BSYNC.RECONVERGENT B0 ;  /* 0x0000000000007941 */ /* 0x000fea0003800200 */
.L_x_100:
        /* <DEDUP_REMOVED lines=16> */
.L_x_94:
        /* <DEDUP_REMOVED lines=15> */
.L_x_104:
        /* <DEDUP_REMOVED lines=71> */
.L_x_103:
[----:B------:R-:W-:Y:S05]  /*34d0*/  BSYNC.RECONVERGENT B0 ;  /* 0x0000000000007941 */ /* 0x000fea0003800200 */
.L_x_102:
        /* <DEDUP_REMOVED lines=49> */
.L_x_106:
[----:B------:R-:W-:Y:S05]  /*37f0*/  BSYNC.RECONVERGENT B0 ;  /* 0x0000000000007941 */ /* 0x000fea0003800200 */
.L_x_105:
        /* <DEDUP_REMOVED lines=32> */
.L_x_108:
[----:B------:R-:W-:Y:S05]  /*3a00*/  BSYNC.RECONVERGENT B0 ;  /* 0x0000000000007941 */ /* 0x000fea0003800200 */
.L_x_107:
        /* <DEDUP_REMOVED lines=19> */
.L_x_109:
        /* <DEDUP_REMOVED lines=12> */
.L_x_111:


//--------------------- .nv.global.init           --------------------------
	.section	.nv.global.init,"aw",@progbits
.nv.global.init:
	.type		$str$2,@object
	.size		$str$2,($str$1 - $str$2)
$str$2:
        /*0000*/ 	.byte	0x54, 0x6f, 0x70, 0x4b, 0x20, 0x3d, 0x3d, 0x20, 0x6b, 0x00
	.type		$str$1,@object
	.size		$str$1,($str - $str$1)
$str$1:
        /*000a*/ 	.byte	0x2f, 0x74, 0x6d, 0x70, 0x2f, 0x73, 0x61, 0x73, 0x73, 0x5f, 0x63, 0x75, 0x5f, 0x69, 0x75, 0x68
        /*001a*/ 	.byte	0x61, 0x33, 0x6c, 0x79, 0x36, 0x2f, 0x6b, 0x2e, 0x63, 0x75, 0x00
	.type		$str,@object
	.size		$str,(__unnamed_1 - $str)
$str:
        /*0025*/ 	.byte	0x62, 0x6c, 0x6f, 0x63, 0x6b, 0x44, 0x69, 0x6d, 0x2e, 0x78, 0x20, 0x3d, 0x3d, 0x20, 0x54, 0x48
        /*0035*/ 	.byte	0x52, 0x45, 0x41, 0x44, 0x53, 0x5f, 0x50, 0x45, 0x52, 0x5f, 0x42, 0x4c, 0x4f, 0x43, 0x4b, 0x00
	.type		__unnamed_1,@object
	.size		__unnamed_1,(__unnamed_2 - __unnamed_1)
__unnamed_1:
        /*0045*/ 	.byte	0x76, 0x6f, 0x69, 0x64, 0x20, 0x74, 0x6f, 0x70, 0x4b, 0x5f, 0x72, 0x65, 0x64, 0x75, 0x63, 0x74
        /*0055*/ 	.byte	0x69, 0x6f, 0x6e, 0x28, 0x66, 0x6c, 0x6f, 0x61, 0x74, 0x20, 0x2a, 0x2c, 0x20, 0x66, 0x6c, 0x6f
        /*0065*/ 	.byte	0x61, 0x74, 0x20, 0x2a, 0x2c, 0x20, 0x69, 0x6e, 0x74, 0x20, 0x2a, 0x2c, 0x20, 0x69, 0x6e, 0x74
        /*0075*/ 	.byte	0x2c, 0x20, 0x69, 0x6e, 0x74, 0x2c, 0x20, 0x69, 0x6e, 0x74, 0x20, 0x2a, 0x29, 0x20, 0x5b, 0x77
        /*0085*/ 	.byte	0x69, 0x74, 0x68, 0x20, 0x69, 0x6e, 0x74, 0x20, 0x54, 0x48, 0x52, 0x45, 0x41, 0x44, 0x53, 0x5f
        /*0095*/ 	.byte	0x50, 0x45, 0x52, 0x5f, 0x42, 0x4c, 0x4f, 0x43, 0x4b, 0x20, 0x3d, 0x20, 0x32, 0x35, 0x36, 0x3b
        /*00a5*/ 	.byte	0x20, 0x69, 0x6e, 0x74, 0x20, 0x54, 0x6f, 0x70, 0x4b, 0x20, 0x3d, 0x20, 0x31, 0x30, 0x5d, 0x00
	.type		__unnamed_2,@object
	.size		__unnamed_2,(.L_1 - __unnamed_2)
__unnamed_2:
        /*00b5*/ 	.byte	0x76, 0x6f, 0x69, 0x64, 0x20, 0x74, 0x6f, 0x70, 0x4b, 0x5f, 0x72, 0x65, 0x64, 0x75, 0x63, 0x74
        /*00c5*/ 	.byte	0x69, 0x6f, 0x6e, 0x28, 0x66, 0x6c, 0x6f, 0x61, 0x74, 0x20, 0x2a, 0x2c, 0x20, 0x66, 0x6c, 0x6f
        /*00d5*/ 	.byte	0x61, 0x74, 0x20, 0x2a, 0x2c, 0x20, 0x69, 0x6e, 0x74, 0x20, 0x2a, 0x2c, 0x20, 0x69, 0x6e, 0x74
        /*00e5*/ 	.byte	0x2c, 0x20, 0x69, 0x6e, 0x74, 0x2c, 0x20, 0x69, 0x6e, 0x74, 0x20, 0x2a, 0x29, 0x20, 0x5b, 0x77
        /*00f5*/ 	.byte	0x69, 0x74, 0x68, 0x20, 0x69, 0x6e, 0x74, 0x20, 0x54, 0x48, 0x52, 0x45, 0x41, 0x44, 0x53, 0x5f
        /*0105*/ 	.byte	0x50, 0x45, 0x52, 0x5f, 0x42, 0x4c, 0x4f, 0x43, 0x4b, 0x20, 0x3d, 0x20, 0x35, 0x31, 0x32, 0x3b
        /*0115*/ 	.byte	0x20, 0x69, 0x6e, 0x74, 0x20, 0x54, 0x6f, 0x70, 0x4b, 0x20, 0x3d, 0x20, 0x31, 0x30, 0x5d, 0x00
.L_1:


//--------------------- .nv.shared._Z14topK_reductionILi512ELi10EEvPfS0_PiiiS1_ --------------------------
	.section	.nv.shared._Z14topK_reductionILi512ELi10EEvPfS0_PiiiS1_,"aw",@nobits
	.sectionflags	@""
	.align	16
	.zero		1024


//--------------------- .nv.shared.reserved.0     --------------------------
	.section	.nv.shared.reserved.0,"aw",@nobits
	.weak		__nv_reservedSMEM_offset_0_alias
	.size		__nv_reservedSMEM_offset_0_alias, 0, 64
	.other		__nv_reservedSMEM_offset_0_alias,@"STO_CUDA_RESERVED_SHARED STV_DEFAULT"
__nv_reservedSMEM_offset_0_alias:
	.zero		0
	.zero		64


//--------------------- .nv.shared._Z14topK_reductionILi256ELi10EEvPfS0_PiiiS1_ --------------------------
	.section	.nv.shared._Z14topK_reductionILi256ELi10EEvPfS0_PiiiS1_,"aw",@nobits
	.sectionflags	@""
	.align	16
	.zero		1024


//--------------------- .nv.constant0._Z14topK_reductionILi512ELi10EEvPfS0_PiiiS1_ --------------------------
	.section	.nv.constant0._Z14topK_reductionILi512ELi10EEvPfS0_PiiiS1_,"a",@progbits
	.sectionflags	@""
	.align	4
.nv.constant0._Z14topK_reductionILi512ELi10EEvPfS0_PiiiS1_:
	.zero		936


//--------------------- .nv.constant0._Z14topK_reductionILi256ELi10EEvPfS0_PiiiS1_ --------------------------
	.section	.nv.constant0._Z14topK_reductionILi256ELi10EEvPfS0_PiiiS1_,"a",@progbits
	.sectionflags	@""
	.align	4
.nv.constant0._Z14topK_reductionILi256ELi10EEvPfS0_PiiiS1_:
	.zero		936


//--------------------- SYMBOLS --------------------------

	.type		.nv.reservedSmem.offset0,@object
	.size		.nv.reservedSmem.offset0,0x4
	.type		.nv.reservedSmem.cap,@object
	.size		.nv.reservedSmem.cap,0x4
	.type		__assertfail,@function
